//
// Generated by NVIDIA NVVM Compiler
//
// Compiler Build ID: CL-36424714
// Cuda compilation tools, release 13.0, V13.0.88
// Based on NVVM 20.0.0
//

.version 9.0
.target sm_100
.address_size 64

	// .globl	_Z24gpuKernelVirialPairTallyIdEvPT_S1_S1_S0_Piii

.visible .entry _Z24gpuKernelVirialPairTallyIdEvPT_S1_S1_S0_Piii(
	.param .u64 .ptr .align 1 _Z24gpuKernelVirialPairTallyIdEvPT_S1_S1_S0_Piii_param_0,
	.param .u64 .ptr .align 1 _Z24gpuKernelVirialPairTallyIdEvPT_S1_S1_S0_Piii_param_1,
	.param .u64 .ptr .align 1 _Z24gpuKernelVirialPairTallyIdEvPT_S1_S1_S0_Piii_param_2,
	.param .f64 _Z24gpuKernelVirialPairTallyIdEvPT_S1_S1_S0_Piii_param_3,
	.param .u64 .ptr .align 1 _Z24gpuKernelVirialPairTallyIdEvPT_S1_S1_S0_Piii_param_4,
	.param .u32 _Z24gpuKernelVirialPairTallyIdEvPT_S1_S1_S0_Piii_param_5,
	.param .u32 _Z24gpuKernelVirialPairTallyIdEvPT_S1_S1_S0_Piii_param_6
)
{
	.reg .pred 	%p<5>;
	.reg .b32 	%r<21>;
	.reg .b64 	%rd<26>;
	.reg .b64 	%fd<43>;

	ld.param.u64 	%rd5, [_Z24gpuKernelVirialPairTallyIdEvPT_S1_S1_S0_Piii_param_0];
	ld.param.u64 	%rd6, [_Z24gpuKernelVirialPairTallyIdEvPT_S1_S1_S0_Piii_param_1];
	ld.param.u64 	%rd7, [_Z24gpuKernelVirialPairTallyIdEvPT_S1_S1_S0_Piii_param_2];
	ld.param.f64 	%fd2, [_Z24gpuKernelVirialPairTallyIdEvPT_S1_S1_S0_Piii_param_3];
	ld.param.u32 	%r8, [_Z24gpuKernelVirialPairTallyIdEvPT_S1_S1_S0_Piii_param_5];
	ld.param.u32 	%r9, [_Z24gpuKernelVirialPairTallyIdEvPT_S1_S1_S0_Piii_param_6];
	cvta.to.global.u64 	%rd1, %rd5;
	cvta.to.global.u64 	%rd2, %rd6;
	cvta.to.global.u64 	%rd3, %rd7;
	mov.u32 	%r10, %tid.x;
	mov.u32 	%r11, %ctaid.x;
	mov.u32 	%r1, %ntid.x;
	mad.lo.s32 	%r20, %r11, %r1, %r10;
	setp.ge.s32 	%p1, %r20, %r9;
	@%p1 bra 	$L__BB0_4;
	setp.ne.s32 	%p2, %r8, 3;
	mov.u32 	%r12, %nctaid.x;
	mul.lo.s32 	%r3, %r1, %r12;
	@%p2 bra 	$L__BB0_2;
	bra.uni 	$L__BB0_5;
$L__BB0_2:
	mul.f64 	%fd3, %fd2, 0d0000000000000000;
	mul.f64 	%fd1, %fd3, 0d0000000000000000;
$L__BB0_3:
	ld.param.u64 	%rd24, [_Z24gpuKernelVirialPairTallyIdEvPT_S1_S1_S0_Piii_param_4];
	cvta.to.global.u64 	%rd8, %rd24;
	mul.wide.s32 	%rd9, %r20, 4;
	add.s64 	%rd10, %rd8, %rd9;
	ld.global.u32 	%r13, [%rd10];
	mul.lo.s32 	%r14, %r20, %r8;
	mul.wide.s32 	%rd11, %r14, 8;
	add.s64 	%rd12, %rd3, %rd11;
	ld.global.f64 	%fd4, [%rd12];
	ld.global.f64 	%fd5, [%rd12+8];
	add.s64 	%rd13, %rd2, %rd11;
	ld.global.f64 	%fd6, [%rd13];
	ld.global.f64 	%fd7, [%rd13+8];
	mul.f64 	%fd8, %fd2, %fd4;
	mul.lo.s32 	%r15, %r13, 6;
	mul.wide.s32 	%rd14, %r15, 8;
	add.s64 	%rd15, %rd1, %rd14;
	ld.global.f64 	%fd9, [%rd15];
	fma.rn.f64 	%fd10, %fd8, %fd6, %fd9;
	st.global.f64 	[%rd15], %fd10;
	mul.f64 	%fd11, %fd2, %fd5;
	ld.global.f64 	%fd12, [%rd15+8];
	fma.rn.f64 	%fd13, %fd11, %fd7, %fd12;
	st.global.f64 	[%rd15+8], %fd13;
	ld.global.f64 	%fd14, [%rd15+16];
	add.f64 	%fd15, %fd1, %fd14;
	st.global.f64 	[%rd15+16], %fd15;
	ld.global.f64 	%fd16, [%rd15+24];
	fma.rn.f64 	%fd17, %fd8, %fd7, %fd16;
	st.global.f64 	[%rd15+24], %fd17;
	ld.global.f64 	%fd18, [%rd15+32];
	fma.rn.f64 	%fd19, %fd8, 0d0000000000000000, %fd18;
	st.global.f64 	[%rd15+32], %fd19;
	ld.global.f64 	%fd20, [%rd15+40];
	fma.rn.f64 	%fd21, %fd11, 0d0000000000000000, %fd20;
	st.global.f64 	[%rd15+40], %fd21;
	add.s32 	%r20, %r20, %r3;
	setp.lt.s32 	%p3, %r20, %r9;
	@%p3 bra 	$L__BB0_3;
$L__BB0_4:
	ret;
$L__BB0_5:
	ld.param.u64 	%rd25, [_Z24gpuKernelVirialPairTallyIdEvPT_S1_S1_S0_Piii_param_4];
	cvta.to.global.u64 	%rd16, %rd25;
	mul.wide.s32 	%rd17, %r20, 4;
	add.s64 	%rd18, %rd16, %rd17;
	ld.global.u32 	%r16, [%rd18];
	mul.lo.s32 	%r17, %r20, 3;
	mul.wide.s32 	%rd19, %r17, 8;
	add.s64 	%rd20, %rd3, %rd19;
	ld.global.f64 	%fd22, [%rd20];
	ld.global.f64 	%fd23, [%rd20+8];
	ld.global.f64 	%fd24, [%rd20+16];
	add.s64 	%rd21, %rd2, %rd19;
	ld.global.f64 	%fd25, [%rd21];
	ld.global.f64 	%fd26, [%rd21+8];
	ld.global.f64 	%fd27, [%rd21+16];
	mul.f64 	%fd28, %fd2, %fd22;
	mul.lo.s32 	%r18, %r16, 6;
	mul.wide.s32 	%rd22, %r18, 8;
	add.s64 	%rd23, %rd1, %rd22;
	ld.global.f64 	%fd29, [%rd23];
	fma.rn.f64 	%fd30, %fd28, %fd25, %fd29;
	st.global.f64 	[%rd23], %fd30;
	mul.f64 	%fd31, %fd2, %fd23;
	ld.global.f64 	%fd32, [%rd23+8];
	fma.rn.f64 	%fd33, %fd31, %fd26, %fd32;
	st.global.f64 	[%rd23+8], %fd33;
	mul.f64 	%fd34, %fd2, %fd24;
	ld.global.f64 	%fd35, [%rd23+16];
	fma.rn.f64 	%fd36, %fd34, %fd27, %fd35;
	st.global.f64 	[%rd23+16], %fd36;
	ld.global.f64 	%fd37, [%rd23+24];
	fma.rn.f64 	%fd38, %fd28, %fd26, %fd37;
	st.global.f64 	[%rd23+24], %fd38;
	ld.global.f64 	%fd39, [%rd23+32];
	fma.rn.f64 	%fd40, %fd28, %fd27, %fd39;
	st.global.f64 	[%rd23+32], %fd40;
	ld.global.f64 	%fd41, [%rd23+40];
	fma.rn.f64 	%fd42, %fd31, %fd27, %fd41;
	st.global.f64 	[%rd23+40], %fd42;
	add.s32 	%r20, %r20, %r3;
	setp.lt.s32 	%p4, %r20, %r9;
	@%p4 bra 	$L__BB0_5;
	bra.uni 	$L__BB0_4;

}
	// .globl	_Z24gpuKernelVirialPairTallyIfEvPT_S1_S1_S0_Piii
.visible .entry _Z24gpuKernelVirialPairTallyIfEvPT_S1_S1_S0_Piii(
	.param .u64 .ptr .align 1 _Z24gpuKernelVirialPairTallyIfEvPT_S1_S1_S0_Piii_param_0,
	.param .u64 .ptr .align 1 _Z24gpuKernelVirialPairTallyIfEvPT_S1_S1_S0_Piii_param_1,
	.param .u64 .ptr .align 1 _Z24gpuKernelVirialPairTallyIfEvPT_S1_S1_S0_Piii_param_2,
	.param .f32 _Z24gpuKernelVirialPairTallyIfEvPT_S1_S1_S0_Piii_param_3,
	.param .u64 .ptr .align 1 _Z24gpuKernelVirialPairTallyIfEvPT_S1_S1_S0_Piii_param_4,
	.param .u32 _Z24gpuKernelVirialPairTallyIfEvPT_S1_S1_S0_Piii_param_5,
	.param .u32 _Z24gpuKernelVirialPairTallyIfEvPT_S1_S1_S0_Piii_param_6
)
{
	.reg .pred 	%p<5>;
	.reg .b32 	%r<21>;
	.reg .b32 	%f<43>;
	.reg .b64 	%rd<23>;

	ld.param.u64 	%rd5, [_Z24gpuKernelVirialPairTallyIfEvPT_S1_S1_S0_Piii_param_0];
	ld.param.u64 	%rd6, [_Z24gpuKernelVirialPairTallyIfEvPT_S1_S1_S0_Piii_param_1];
	ld.param.u64 	%rd7, [_Z24gpuKernelVirialPairTallyIfEvPT_S1_S1_S0_Piii_param_2];
	ld.param.f32 	%f2, [_Z24gpuKernelVirialPairTallyIfEvPT_S1_S1_S0_Piii_param_3];
	ld.param.u64 	%rd8, [_Z24gpuKernelVirialPairTallyIfEvPT_S1_S1_S0_Piii_param_4];
	ld.param.u32 	%r8, [_Z24gpuKernelVirialPairTallyIfEvPT_S1_S1_S0_Piii_param_5];
	ld.param.u32 	%r9, [_Z24gpuKernelVirialPairTallyIfEvPT_S1_S1_S0_Piii_param_6];
	cvta.to.global.u64 	%rd1, %rd5;
	cvta.to.global.u64 	%rd2, %rd6;
	cvta.to.global.u64 	%rd3, %rd7;
	cvta.to.global.u64 	%rd4, %rd8;
	mov.u32 	%r10, %tid.x;
	mov.u32 	%r11, %ctaid.x;
	mov.u32 	%r1, %ntid.x;
	mad.lo.s32 	%r20, %r11, %r1, %r10;
	setp.ge.s32 	%p1, %r20, %r9;
	@%p1 bra 	$L__BB1_4;
	setp.ne.s32 	%p2, %r8, 3;
	mov.u32 	%r12, %nctaid.x;
	mul.lo.s32 	%r3, %r1, %r12;
	@%p2 bra 	$L__BB1_2;
	bra.uni 	$L__BB1_5;
$L__BB1_2:
	mul.f32 	%f3, %f2, 0f00000000;
	mul.f32 	%f1, %f3, 0f00000000;
$L__BB1_3:
	mul.wide.s32 	%rd9, %r20, 4;
	add.s64 	%rd10, %rd4, %rd9;
	ld.global.u32 	%r13, [%rd10];
	mul.lo.s32 	%r14, %r20, %r8;
	mul.wide.s32 	%rd11, %r14, 4;
	add.s64 	%rd12, %rd3, %rd11;
	ld.global.f32 	%f4, [%rd12];
	ld.global.f32 	%f5, [%rd12+4];
	add.s64 	%rd13, %rd2, %rd11;
	ld.global.f32 	%f6, [%rd13];
	ld.global.f32 	%f7, [%rd13+4];
	mul.f32 	%f8, %f2, %f4;
	mul.lo.s32 	%r15, %r13, 6;
	mul.wide.s32 	%rd14, %r15, 4;
	add.s64 	%rd15, %rd1, %rd14;
	ld.global.f32 	%f9, [%rd15];
	fma.rn.f32 	%f10, %f8, %f6, %f9;
	st.global.f32 	[%rd15], %f10;
	mul.f32 	%f11, %f2, %f5;
	ld.global.f32 	%f12, [%rd15+4];
	fma.rn.f32 	%f13, %f11, %f7, %f12;
	st.global.f32 	[%rd15+4], %f13;
	ld.global.f32 	%f14, [%rd15+8];
	add.f32 	%f15, %f1, %f14;
	st.global.f32 	[%rd15+8], %f15;
	ld.global.f32 	%f16, [%rd15+12];
	fma.rn.f32 	%f17, %f8, %f7, %f16;
	st.global.f32 	[%rd15+12], %f17;
	ld.global.f32 	%f18, [%rd15+16];
	fma.rn.f32 	%f19, %f8, 0f00000000, %f18;
	st.global.f32 	[%rd15+16], %f19;
	ld.global.f32 	%f20, [%rd15+20];
	fma.rn.f32 	%f21, %f11, 0f00000000, %f20;
	st.global.f32 	[%rd15+20], %f21;
	add.s32 	%r20, %r20, %r3;
	setp.lt.s32 	%p3, %r20, %r9;
	@%p3 bra 	$L__BB1_3;
$L__BB1_4:
	ret;
$L__BB1_5:
	mul.wide.s32 	%rd16, %r20, 4;
	add.s64 	%rd17, %rd4, %rd16;
	ld.global.u32 	%r16, [%rd17];
	mul.lo.s32 	%r17, %r20, 3;
	mul.wide.s32 	%rd18, %r17, 4;
	add.s64 	%rd19, %rd3, %rd18;
	ld.global.f32 	%f22, [%rd19];
	ld.global.f32 	%f23, [%rd19+4];
	ld.global.f32 	%f24, [%rd19+8];
	add.s64 	%rd20, %rd2, %rd18;
	ld.global.f32 	%f25, [%rd20];
	ld.global.f32 	%f26, [%rd20+4];
	ld.global.f32 	%f27, [%rd20+8];
	mul.f32 	%f28, %f2, %f22;
	mul.lo.s32 	%r18, %r16, 6;
	mul.wide.s32 	%rd21, %r18, 4;
	add.s64 	%rd22, %rd1, %rd21;
	ld.global.f32 	%f29, [%rd22];
	fma.rn.f32 	%f30, %f28, %f25, %f29;
	st.global.f32 	[%rd22], %f30;
	mul.f32 	%f31, %f2, %f23;
	ld.global.f32 	%f32, [%rd22+4];
	fma.rn.f32 	%f33, %f31, %f26, %f32;
	st.global.f32 	[%rd22+4], %f33;
	mul.f32 	%f34, %f2, %f24;
	ld.global.f32 	%f35, [%rd22+8];
	fma.rn.f32 	%f36, %f34, %f27, %f35;
	st.global.f32 	[%rd22+8], %f36;
	ld.global.f32 	%f37, [%rd22+12];
	fma.rn.f32 	%f38, %f28, %f26, %f37;
	st.global.f32 	[%rd22+12], %f38;
	ld.global.f32 	%f39, [%rd22+16];
	fma.rn.f32 	%f40, %f28, %f27, %f39;
	st.global.f32 	[%rd22+16], %f40;
	ld.global.f32 	%f41, [%rd22+20];
	fma.rn.f32 	%f42, %f31, %f27, %f41;
	st.global.f32 	[%rd22+20], %f42;
	add.s32 	%r20, %r20, %r3;
	setp.lt.s32 	%p4, %r20, %r9;
	@%p4 bra 	$L__BB1_5;
	bra.uni 	$L__BB1_4;

}
	// .globl	_Z24gpuKernelVirialPairTallyIdEvPT_S1_S1_S0_PiS2_ii
.visible .entry _Z24gpuKernelVirialPairTallyIdEvPT_S1_S1_S0_PiS2_ii(
	.param .u64 .ptr .align 1 _Z24gpuKernelVirialPairTallyIdEvPT_S1_S1_S0_PiS2_ii_param_0,
	.param .u64 .ptr .align 1 _Z24gpuKernelVirialPairTallyIdEvPT_S1_S1_S0_PiS2_ii_param_1,
	.param .u64 .ptr .align 1 _Z24gpuKernelVirialPairTallyIdEvPT_S1_S1_S0_PiS2_ii_param_2,
	.param .f64 _Z24gpuKernelVirialPairTallyIdEvPT_S1_S1_S0_PiS2_ii_param_3,
	.param .u64 .ptr .align 1 _Z24gpuKernelVirialPairTallyIdEvPT_S1_S1_S0_PiS2_ii_param_4,
	.param .u64 .ptr .align 1 _Z24gpuKernelVirialPairTallyIdEvPT_S1_S1_S0_PiS2_ii_param_5,
	.param .u32 _Z24gpuKernelVirialPairTallyIdEvPT_S1_S1_S0_PiS2_ii_param_6,
	.param .u32 _Z24gpuKernelVirialPairTallyIdEvPT_S1_S1_S0_PiS2_ii_param_7
)
{
	.reg .pred 	%p<5>;
	.reg .b32 	%r<27>;
	.reg .b64 	%rd<37>;
	.reg .b64 	%fd<67>;

	ld.param.u64 	%rd6, [_Z24gpuKernelVirialPairTallyIdEvPT_S1_S1_S0_PiS2_ii_param_2];
	ld.param.f64 	%fd2, [_Z24gpuKernelVirialPairTallyIdEvPT_S1_S1_S0_PiS2_ii_param_3];
	ld.param.u64 	%rd7, [_Z24gpuKernelVirialPairTallyIdEvPT_S1_S1_S0_PiS2_ii_param_4];
	ld.param.u64 	%rd8, [_Z24gpuKernelVirialPairTallyIdEvPT_S1_S1_S0_PiS2_ii_param_5];
	ld.param.u32 	%r9, [_Z24gpuKernelVirialPairTallyIdEvPT_S1_S1_S0_PiS2_ii_param_7];
	cvta.to.global.u64 	%rd1, %rd6;
	cvta.to.global.u64 	%rd2, %rd8;
	cvta.to.global.u64 	%rd3, %rd7;
	mov.u32 	%r10, %tid.x;
	mov.u32 	%r11, %ctaid.x;
	mov.u32 	%r1, %ntid.x;
	mad.lo.s32 	%r26, %r11, %r1, %r10;
	setp.ge.s32 	%p1, %r26, %r9;
	@%p1 bra 	$L__BB2_4;
	ld.param.u32 	%r23, [_Z24gpuKernelVirialPairTallyIdEvPT_S1_S1_S0_PiS2_ii_param_6];
	setp.ne.s32 	%p2, %r23, 3;
	mov.u32 	%r12, %nctaid.x;
	mul.lo.s32 	%r3, %r1, %r12;
	@%p2 bra 	$L__BB2_2;
	bra.uni 	$L__BB2_5;
$L__BB2_2:
	mul.f64 	%fd3, %fd2, 0d0000000000000000;
	mul.f64 	%fd1, %fd3, 0d0000000000000000;
$L__BB2_3:
	ld.param.u32 	%r24, [_Z24gpuKernelVirialPairTallyIdEvPT_S1_S1_S0_PiS2_ii_param_6];
	ld.param.u64 	%rd35, [_Z24gpuKernelVirialPairTallyIdEvPT_S1_S1_S0_PiS2_ii_param_1];
	ld.param.u64 	%rd33, [_Z24gpuKernelVirialPairTallyIdEvPT_S1_S1_S0_PiS2_ii_param_0];
	mul.wide.s32 	%rd9, %r26, 4;
	add.s64 	%rd10, %rd3, %rd9;
	ld.global.u32 	%r13, [%rd10];
	add.s64 	%rd11, %rd2, %rd9;
	ld.global.u32 	%r14, [%rd11];
	mul.lo.s32 	%r15, %r26, %r24;
	mul.wide.s32 	%rd12, %r15, 8;
	add.s64 	%rd13, %rd1, %rd12;
	ld.global.f64 	%fd4, [%rd13];
	ld.global.f64 	%fd5, [%rd13+8];
	cvta.to.global.u64 	%rd14, %rd35;
	add.s64 	%rd15, %rd14, %rd12;
	ld.global.f64 	%fd6, [%rd15];
	ld.global.f64 	%fd7, [%rd15+8];
	mul.f64 	%fd8, %fd2, %fd4;
	mul.f64 	%fd9, %fd2, %fd5;
	mul.lo.s32 	%r16, %r13, 6;
	cvta.to.global.u64 	%rd16, %rd33;
	mul.wide.s32 	%rd17, %r16, 8;
	add.s64 	%rd18, %rd16, %rd17;
	ld.global.f64 	%fd10, [%rd18];
	fma.rn.f64 	%fd11, %fd8, %fd6, %fd10;
	st.global.f64 	[%rd18], %fd11;
	ld.global.f64 	%fd12, [%rd18+8];
	fma.rn.f64 	%fd13, %fd9, %fd7, %fd12;
	st.global.f64 	[%rd18+8], %fd13;
	ld.global.f64 	%fd14, [%rd18+16];
	add.f64 	%fd15, %fd1, %fd14;
	st.global.f64 	[%rd18+16], %fd15;
	ld.global.f64 	%fd16, [%rd18+24];
	fma.rn.f64 	%fd17, %fd8, %fd7, %fd16;
	st.global.f64 	[%rd18+24], %fd17;
	ld.global.f64 	%fd18, [%rd18+32];
	fma.rn.f64 	%fd19, %fd8, 0d0000000000000000, %fd18;
	st.global.f64 	[%rd18+32], %fd19;
	ld.global.f64 	%fd20, [%rd18+40];
	fma.rn.f64 	%fd21, %fd9, 0d0000000000000000, %fd20;
	st.global.f64 	[%rd18+40], %fd21;
	mul.lo.s32 	%r17, %r14, 6;
	mul.wide.s32 	%rd19, %r17, 8;
	add.s64 	%rd20, %rd16, %rd19;
	ld.global.f64 	%fd22, [%rd20];
	fma.rn.f64 	%fd23, %fd8, %fd6, %fd22;
	st.global.f64 	[%rd20], %fd23;
	ld.global.f64 	%fd24, [%rd20+8];
	fma.rn.f64 	%fd25, %fd9, %fd7, %fd24;
	st.global.f64 	[%rd20+8], %fd25;
	ld.global.f64 	%fd26, [%rd20+16];
	add.f64 	%fd27, %fd1, %fd26;
	st.global.f64 	[%rd20+16], %fd27;
	ld.global.f64 	%fd28, [%rd20+24];
	fma.rn.f64 	%fd29, %fd8, %fd7, %fd28;
	st.global.f64 	[%rd20+24], %fd29;
	ld.global.f64 	%fd30, [%rd20+32];
	fma.rn.f64 	%fd31, %fd8, 0d0000000000000000, %fd30;
	st.global.f64 	[%rd20+32], %fd31;
	ld.global.f64 	%fd32, [%rd20+40];
	fma.rn.f64 	%fd33, %fd9, 0d0000000000000000, %fd32;
	st.global.f64 	[%rd20+40], %fd33;
	add.s32 	%r26, %r26, %r3;
	setp.lt.s32 	%p3, %r26, %r9;
	@%p3 bra 	$L__BB2_3;
$L__BB2_4:
	ret;
$L__BB2_5:
	ld.param.u64 	%rd36, [_Z24gpuKernelVirialPairTallyIdEvPT_S1_S1_S0_PiS2_ii_param_1];
	ld.param.u64 	%rd34, [_Z24gpuKernelVirialPairTallyIdEvPT_S1_S1_S0_PiS2_ii_param_0];
	mul.wide.s32 	%rd21, %r26, 4;
	add.s64 	%rd22, %rd3, %rd21;
	ld.global.u32 	%r18, [%rd22];
	add.s64 	%rd23, %rd2, %rd21;
	ld.global.u32 	%r19, [%rd23];
	mul.lo.s32 	%r20, %r26, 3;
	mul.wide.s32 	%rd24, %r20, 8;
	add.s64 	%rd25, %rd1, %rd24;
	ld.global.f64 	%fd34, [%rd25];
	ld.global.f64 	%fd35, [%rd25+8];
	ld.global.f64 	%fd36, [%rd25+16];
	cvta.to.global.u64 	%rd26, %rd36;
	add.s64 	%rd27, %rd26, %rd24;
	ld.global.f64 	%fd37, [%rd27];
	ld.global.f64 	%fd38, [%rd27+8];
	ld.global.f64 	%fd39, [%rd27+16];
	mul.f64 	%fd40, %fd2, %fd34;
	mul.f64 	%fd41, %fd2, %fd35;
	mul.f64 	%fd42, %fd2, %fd36;
	mul.lo.s32 	%r21, %r18, 6;
	cvta.to.global.u64 	%rd28, %rd34;
	mul.wide.s32 	%rd29, %r21, 8;
	add.s64 	%rd30, %rd28, %rd29;
	ld.global.f64 	%fd43, [%rd30];
	fma.rn.f64 	%fd44, %fd40, %fd37, %fd43;
	st.global.f64 	[%rd30], %fd44;
	ld.global.f64 	%fd45, [%rd30+8];
	fma.rn.f64 	%fd46, %fd41, %fd38, %fd45;
	st.global.f64 	[%rd30+8], %fd46;
	ld.global.f64 	%fd47, [%rd30+16];
	fma.rn.f64 	%fd48, %fd42, %fd39, %fd47;
	st.global.f64 	[%rd30+16], %fd48;
	ld.global.f64 	%fd49, [%rd30+24];
	fma.rn.f64 	%fd50, %fd40, %fd38, %fd49;
	st.global.f64 	[%rd30+24], %fd50;
	ld.global.f64 	%fd51, [%rd30+32];
	fma.rn.f64 	%fd52, %fd40, %fd39, %fd51;
	st.global.f64 	[%rd30+32], %fd52;
	ld.global.f64 	%fd53, [%rd30+40];
	fma.rn.f64 	%fd54, %fd41, %fd39, %fd53;
	st.global.f64 	[%rd30+40], %fd54;
	mul.lo.s32 	%r22, %r19, 6;
	mul.wide.s32 	%rd31, %r22, 8;
	add.s64 	%rd32, %rd28, %rd31;
	ld.global.f64 	%fd55, [%rd32];
	fma.rn.f64 	%fd56, %fd40, %fd37, %fd55;
	st.global.f64 	[%rd32], %fd56;
	ld.global.f64 	%fd57, [%rd32+8];
	fma.rn.f64 	%fd58, %fd41, %fd38, %fd57;
	st.global.f64 	[%rd32+8], %fd58;
	ld.global.f64 	%fd59, [%rd32+16];
	fma.rn.f64 	%fd60, %fd42, %fd39, %fd59;
	st.global.f64 	[%rd32+16], %fd60;
	ld.global.f64 	%fd61, [%rd32+24];
	fma.rn.f64 	%fd62, %fd40, %fd38, %fd61;
	st.global.f64 	[%rd32+24], %fd62;
	ld.global.f64 	%fd63, [%rd32+32];
	fma.rn.f64 	%fd64, %fd40, %fd39, %fd63;
	st.global.f64 	[%rd32+32], %fd64;
	ld.global.f64 	%fd65, [%rd32+40];
	fma.rn.f64 	%fd66, %fd41, %fd39, %fd65;
	st.global.f64 	[%rd32+40], %fd66;
	add.s32 	%r26, %r26, %r3;
	setp.lt.s32 	%p4, %r26, %r9;
	@%p4 bra 	$L__BB2_5;
	bra.uni 	$L__BB2_4;

}
	// .globl	_Z24gpuKernelVirialPairTallyIfEvPT_S1_S1_S0_PiS2_ii
.visible .entry _Z24gpuKernelVirialPairTallyIfEvPT_S1_S1_S0_PiS2_ii(
	.param .u64 .ptr .align 1 _Z24gpuKernelVirialPairTallyIfEvPT_S1_S1_S0_PiS2_ii_param_0,
	.param .u64 .ptr .align 1 _Z24gpuKernelVirialPairTallyIfEvPT_S1_S1_S0_PiS2_ii_param_1,
	.param .u64 .ptr .align 1 _Z24gpuKernelVirialPairTallyIfEvPT_S1_S1_S0_PiS2_ii_param_2,
	.param .f32 _Z24gpuKernelVirialPairTallyIfEvPT_S1_S1_S0_PiS2_ii_param_3,
	.param .u64 .ptr .align 1 _Z24gpuKernelVirialPairTallyIfEvPT_S1_S1_S0_PiS2_ii_param_4,
	.param .u64 .ptr .align 1 _Z24gpuKernelVirialPairTallyIfEvPT_S1_S1_S0_PiS2_ii_param_5,
	.param .u32 _Z24gpuKernelVirialPairTallyIfEvPT_S1_S1_S0_PiS2_ii_param_6,
	.param .u32 _Z24gpuKernelVirialPairTallyIfEvPT_S1_S1_S0_PiS2_ii_param_7
)
{
	.reg .pred 	%p<5>;
	.reg .b32 	%r<25>;
	.reg .b32 	%f<67>;
	.reg .b64 	%rd<31>;

	ld.param.u64 	%rd6, [_Z24gpuKernelVirialPairTallyIfEvPT_S1_S1_S0_PiS2_ii_param_0];
	ld.param.u64 	%rd7, [_Z24gpuKernelVirialPairTallyIfEvPT_S1_S1_S0_PiS2_ii_param_1];
	ld.param.u64 	%rd8, [_Z24gpuKernelVirialPairTallyIfEvPT_S1_S1_S0_PiS2_ii_param_2];
	ld.param.f32 	%f2, [_Z24gpuKernelVirialPairTallyIfEvPT_S1_S1_S0_PiS2_ii_param_3];
	ld.param.u64 	%rd9, [_Z24gpuKernelVirialPairTallyIfEvPT_S1_S1_S0_PiS2_ii_param_4];
	ld.param.u64 	%rd10, [_Z24gpuKernelVirialPairTallyIfEvPT_S1_S1_S0_PiS2_ii_param_5];
	ld.param.u32 	%r8, [_Z24gpuKernelVirialPairTallyIfEvPT_S1_S1_S0_PiS2_ii_param_6];
	ld.param.u32 	%r9, [_Z24gpuKernelVirialPairTallyIfEvPT_S1_S1_S0_PiS2_ii_param_7];
	cvta.to.global.u64 	%rd1, %rd6;
	cvta.to.global.u64 	%rd2, %rd7;
	cvta.to.global.u64 	%rd3, %rd8;
	cvta.to.global.u64 	%rd4, %rd10;
	cvta.to.global.u64 	%rd5, %rd9;
	mov.u32 	%r10, %tid.x;
	mov.u32 	%r11, %ctaid.x;
	mov.u32 	%r1, %ntid.x;
	mad.lo.s32 	%r24, %r11, %r1, %r10;
	setp.ge.s32 	%p1, %r24, %r9;
	@%p1 bra 	$L__BB3_4;
	setp.ne.s32 	%p2, %r8, 3;
	mov.u32 	%r12, %nctaid.x;
	mul.lo.s32 	%r3, %r1, %r12;
	@%p2 bra 	$L__BB3_2;
	bra.uni 	$L__BB3_5;
$L__BB3_2:
	mul.f32 	%f3, %f2, 0f00000000;
	mul.f32 	%f1, %f3, 0f00000000;
$L__BB3_3:
	mul.wide.s32 	%rd11, %r24, 4;
	add.s64 	%rd12, %rd5, %rd11;
	ld.global.u32 	%r13, [%rd12];
	add.s64 	%rd13, %rd4, %rd11;
	ld.global.u32 	%r14, [%rd13];
	mul.lo.s32 	%r15, %r24, %r8;
	mul.wide.s32 	%rd14, %r15, 4;
	add.s64 	%rd15, %rd3, %rd14;
	ld.global.f32 	%f4, [%rd15];
	ld.global.f32 	%f5, [%rd15+4];
	add.s64 	%rd16, %rd2, %rd14;
	ld.global.f32 	%f6, [%rd16];
	ld.global.f32 	%f7, [%rd16+4];
	mul.f32 	%f8, %f2, %f4;
	mul.f32 	%f9, %f2, %f5;
	mul.lo.s32 	%r16, %r13, 6;
	mul.wide.s32 	%rd17, %r16, 4;
	add.s64 	%rd18, %rd1, %rd17;
	ld.global.f32 	%f10, [%rd18];
	fma.rn.f32 	%f11, %f8, %f6, %f10;
	st.global.f32 	[%rd18], %f11;
	ld.global.f32 	%f12, [%rd18+4];
	fma.rn.f32 	%f13, %f9, %f7, %f12;
	st.global.f32 	[%rd18+4], %f13;
	ld.global.f32 	%f14, [%rd18+8];
	add.f32 	%f15, %f1, %f14;
	st.global.f32 	[%rd18+8], %f15;
	ld.global.f32 	%f16, [%rd18+12];
	fma.rn.f32 	%f17, %f8, %f7, %f16;
	st.global.f32 	[%rd18+12], %f17;
	ld.global.f32 	%f18, [%rd18+16];
	fma.rn.f32 	%f19, %f8, 0f00000000, %f18;
	st.global.f32 	[%rd18+16], %f19;
	ld.global.f32 	%f20, [%rd18+20];
	fma.rn.f32 	%f21, %f9, 0f00000000, %f20;
	st.global.f32 	[%rd18+20], %f21;
	mul.lo.s32 	%r17, %r14, 6;
	mul.wide.s32 	%rd19, %r17, 4;
	add.s64 	%rd20, %rd1, %rd19;
	ld.global.f32 	%f22, [%rd20];
	fma.rn.f32 	%f23, %f8, %f6, %f22;
	st.global.f32 	[%rd20], %f23;
	ld.global.f32 	%f24, [%rd20+4];
	fma.rn.f32 	%f25, %f9, %f7, %f24;
	st.global.f32 	[%rd20+4], %f25;
	ld.global.f32 	%f26, [%rd20+8];
	add.f32 	%f27, %f1, %f26;
	st.global.f32 	[%rd20+8], %f27;
	ld.global.f32 	%f28, [%rd20+12];
	fma.rn.f32 	%f29, %f8, %f7, %f28;
	st.global.f32 	[%rd20+12], %f29;
	ld.global.f32 	%f30, [%rd20+16];
	fma.rn.f32 	%f31, %f8, 0f00000000, %f30;
	st.global.f32 	[%rd20+16], %f31;
	ld.global.f32 	%f32, [%rd20+20];
	fma.rn.f32 	%f33, %f9, 0f00000000, %f32;
	st.global.f32 	[%rd20+20], %f33;
	add.s32 	%r24, %r24, %r3;
	setp.lt.s32 	%p3, %r24, %r9;
	@%p3 bra 	$L__BB3_3;
$L__BB3_4:
	ret;
$L__BB3_5:
	mul.wide.s32 	%rd21, %r24, 4;
	add.s64 	%rd22, %rd5, %rd21;
	ld.global.u32 	%r18, [%rd22];
	add.s64 	%rd23, %rd4, %rd21;
	ld.global.u32 	%r19, [%rd23];
	mul.lo.s32 	%r20, %r24, 3;
	mul.wide.s32 	%rd24, %r20, 4;
	add.s64 	%rd25, %rd3, %rd24;
	ld.global.f32 	%f34, [%rd25];
	ld.global.f32 	%f35, [%rd25+4];
	ld.global.f32 	%f36, [%rd25+8];
	add.s64 	%rd26, %rd2, %rd24;
	ld.global.f32 	%f37, [%rd26];
	ld.global.f32 	%f38, [%rd26+4];
	ld.global.f32 	%f39, [%rd26+8];
	mul.f32 	%f40, %f2, %f34;
	mul.f32 	%f41, %f2, %f35;
	mul.f32 	%f42, %f2, %f36;
	mul.lo.s32 	%r21, %r18, 6;
	mul.wide.s32 	%rd27, %r21, 4;
	add.s64 	%rd28, %rd1, %rd27;
	ld.global.f32 	%f43, [%rd28];
	fma.rn.f32 	%f44, %f40, %f37, %f43;
	st.global.f32 	[%rd28], %f44;
	ld.global.f32 	%f45, [%rd28+4];
	fma.rn.f32 	%f46, %f41, %f38, %f45;
	st.global.f32 	[%rd28+4], %f46;
	ld.global.f32 	%f47, [%rd28+8];
	fma.rn.f32 	%f48, %f42, %f39, %f47;
	st.global.f32 	[%rd28+8], %f48;
	ld.global.f32 	%f49, [%rd28+12];
	fma.rn.f32 	%f50, %f40, %f38, %f49;
	st.global.f32 	[%rd28+12], %f50;
	ld.global.f32 	%f51, [%rd28+16];
	fma.rn.f32 	%f52, %f40, %f39, %f51;
	st.global.f32 	[%rd28+16], %f52;
	ld.global.f32 	%f53, [%rd28+20];
	fma.rn.f32 	%f54, %f41, %f39, %f53;
	st.global.f32 	[%rd28+20], %f54;
	mul.lo.s32 	%r22, %r19, 6;
	mul.wide.s32 	%rd29, %r22, 4;
	add.s64 	%rd30, %rd1, %rd29;
	ld.global.f32 	%f55, [%rd30];
	fma.rn.f32 	%f56, %f40, %f37, %f55;
	st.global.f32 	[%rd30], %f56;
	ld.global.f32 	%f57, [%rd30+4];
	fma.rn.f32 	%f58, %f41, %f38, %f57;
	st.global.f32 	[%rd30+4], %f58;
	ld.global.f32 	%f59, [%rd30+8];
	fma.rn.f32 	%f60, %f42, %f39, %f59;
	st.global.f32 	[%rd30+8], %f60;
	ld.global.f32 	%f61, [%rd30+12];
	fma.rn.f32 	%f62, %f40, %f38, %f61;
	st.global.f32 	[%rd30+12], %f62;
	ld.global.f32 	%f63, [%rd30+16];
	fma.rn.f32 	%f64, %f40, %f39, %f63;
	st.global.f32 	[%rd30+16], %f64;
	ld.global.f32 	%f65, [%rd30+20];
	fma.rn.f32 	%f66, %f41, %f39, %f65;
	st.global.f32 	[%rd30+20], %f66;
	add.s32 	%r24, %r24, %r3;
	setp.lt.s32 	%p4, %r24, %r9;
	@%p4 bra 	$L__BB3_5;
	bra.uni 	$L__BB3_4;

}
	// .globl	_Z27gpuKernelVirialTripletTallyIdEvPT_S1_S1_S1_S1_S0_PiS2_S2_ii
.visible .entry _Z27gpuKernelVirialTripletTallyIdEvPT_S1_S1_S1_S1_S0_PiS2_S2_ii(
	.param .u64 .ptr .align 1 _Z27gpuKernelVirialTripletTallyIdEvPT_S1_S1_S1_S1_S0_PiS2_S2_ii_param_0,
	.param .u64 .ptr .align 1 _Z27gpuKernelVirialTripletTallyIdEvPT_S1_S1_S1_S1_S0_PiS2_S2_ii_param_1,
	.param .u64 .ptr .align 1 _Z27gpuKernelVirialTripletTallyIdEvPT_S1_S1_S1_S1_S0_PiS2_S2_ii_param_2,
	.param .u64 .ptr .align 1 _Z27gpuKernelVirialTripletTallyIdEvPT_S1_S1_S1_S1_S0_PiS2_S2_ii_param_3,
	.param .u64 .ptr .align 1 _Z27gpuKernelVirialTripletTallyIdEvPT_S1_S1_S1_S1_S0_PiS2_S2_ii_param_4,
	.param .f64 _Z27gpuKernelVirialTripletTallyIdEvPT_S1_S1_S1_S1_S0_PiS2_S2_ii_param_5,
	.param .u64 .ptr .align 1 _Z27gpuKernelVirialTripletTallyIdEvPT_S1_S1_S1_S1_S0_PiS2_S2_ii_param_6,
	.param .u64 .ptr .align 1 _Z27gpuKernelVirialTripletTallyIdEvPT_S1_S1_S1_S1_S0_PiS2_S2_ii_param_7,
	.param .u64 .ptr .align 1 _Z27gpuKernelVirialTripletTallyIdEvPT_S1_S1_S1_S1_S0_PiS2_S2_ii_param_8,
	.param .u32 _Z27gpuKernelVirialTripletTallyIdEvPT_S1_S1_S1_S1_S0_PiS2_S2_ii_param_9,
	.param .u32 _Z27gpuKernelVirialTripletTallyIdEvPT_S1_S1_S1_S1_S0_PiS2_S2_ii_param_10
)
{
	.reg .pred 	%p<5>;
	.reg .b32 	%r<27>;
	.reg .b64 	%rd<46>;
	.reg .b64 	%fd<114>;

	ld.param.u64 	%rd9, [_Z27gpuKernelVirialTripletTallyIdEvPT_S1_S1_S1_S1_S0_PiS2_S2_ii_param_0];
	ld.param.u64 	%rd10, [_Z27gpuKernelVirialTripletTallyIdEvPT_S1_S1_S1_S1_S0_PiS2_S2_ii_param_2];
	ld.param.u64 	%rd11, [_Z27gpuKernelVirialTripletTallyIdEvPT_S1_S1_S1_S1_S0_PiS2_S2_ii_param_4];
	ld.param.u64 	%rd12, [_Z27gpuKernelVirialTripletTallyIdEvPT_S1_S1_S1_S1_S0_PiS2_S2_ii_param_7];
	ld.param.u64 	%rd13, [_Z27gpuKernelVirialTripletTallyIdEvPT_S1_S1_S1_S1_S0_PiS2_S2_ii_param_8];
	ld.param.u32 	%r8, [_Z27gpuKernelVirialTripletTallyIdEvPT_S1_S1_S1_S1_S0_PiS2_S2_ii_param_9];
	ld.param.u32 	%r9, [_Z27gpuKernelVirialTripletTallyIdEvPT_S1_S1_S1_S1_S0_PiS2_S2_ii_param_10];
	cvta.to.global.u64 	%rd1, %rd9;
	cvta.to.global.u64 	%rd2, %rd10;
	cvta.to.global.u64 	%rd3, %rd11;
	cvta.to.global.u64 	%rd4, %rd13;
	cvta.to.global.u64 	%rd5, %rd12;
	mov.u32 	%r10, %tid.x;
	mov.u32 	%r11, %ctaid.x;
	mov.u32 	%r1, %ntid.x;
	mad.lo.s32 	%r25, %r11, %r1, %r10;
	setp.ge.s32 	%p1, %r25, %r9;
	@%p1 bra 	$L__BB4_4;
	setp.eq.s32 	%p2, %r8, 3;
	mov.u32 	%r12, %nctaid.x;
	mul.lo.s32 	%r3, %r1, %r12;
	@%p2 bra 	$L__BB4_2;
	bra.uni 	$L__BB4_3;
$L__BB4_2:
	ld.param.u64 	%rd45, [_Z27gpuKernelVirialTripletTallyIdEvPT_S1_S1_S1_S1_S0_PiS2_S2_ii_param_6];
	ld.param.f64 	%fd113, [_Z27gpuKernelVirialTripletTallyIdEvPT_S1_S1_S1_S1_S0_PiS2_S2_ii_param_5];
	ld.param.u64 	%rd43, [_Z27gpuKernelVirialTripletTallyIdEvPT_S1_S1_S1_S1_S0_PiS2_S2_ii_param_3];
	ld.param.u64 	%rd41, [_Z27gpuKernelVirialTripletTallyIdEvPT_S1_S1_S1_S1_S0_PiS2_S2_ii_param_1];
	cvta.to.global.u64 	%rd27, %rd45;
	mul.wide.s32 	%rd28, %r25, 4;
	add.s64 	%rd29, %rd27, %rd28;
	ld.global.u32 	%r19, [%rd29];
	add.s64 	%rd30, %rd5, %rd28;
	ld.global.u32 	%r20, [%rd30];
	add.s64 	%rd31, %rd4, %rd28;
	ld.global.u32 	%r21, [%rd31];
	cvta.to.global.u64 	%rd32, %rd43;
	ld.global.f64 	%fd52, [%rd32];
	cvta.to.global.u64 	%rd33, %rd41;
	ld.global.f64 	%fd53, [%rd33];
	ld.global.f64 	%fd54, [%rd3];
	ld.global.f64 	%fd55, [%rd2];
	mul.f64 	%fd56, %fd54, %fd55;
	fma.rn.f64 	%fd57, %fd52, %fd53, %fd56;
	ld.global.f64 	%fd58, [%rd32+8];
	ld.global.f64 	%fd59, [%rd33+8];
	ld.global.f64 	%fd60, [%rd3+8];
	ld.global.f64 	%fd61, [%rd2+8];
	mul.f64 	%fd62, %fd60, %fd61;
	fma.rn.f64 	%fd63, %fd58, %fd59, %fd62;
	mul.f64 	%fd64, %fd54, %fd61;
	fma.rn.f64 	%fd65, %fd52, %fd59, %fd64;
	ld.global.f64 	%fd66, [%rd32+16];
	ld.global.f64 	%fd67, [%rd33+16];
	ld.global.f64 	%fd68, [%rd3+16];
	ld.global.f64 	%fd69, [%rd2+16];
	mul.f64 	%fd70, %fd68, %fd69;
	fma.rn.f64 	%fd71, %fd66, %fd67, %fd70;
	mul.f64 	%fd72, %fd54, %fd69;
	fma.rn.f64 	%fd73, %fd52, %fd67, %fd72;
	mul.f64 	%fd74, %fd60, %fd69;
	fma.rn.f64 	%fd75, %fd58, %fd67, %fd74;
	mul.lo.s32 	%r22, %r19, 6;
	mul.wide.s32 	%rd34, %r22, 8;
	add.s64 	%rd35, %rd1, %rd34;
	ld.global.f64 	%fd76, [%rd35];
	fma.rn.f64 	%fd77, %fd113, %fd57, %fd76;
	st.global.f64 	[%rd35], %fd77;
	ld.global.f64 	%fd78, [%rd35+8];
	fma.rn.f64 	%fd79, %fd113, %fd63, %fd78;
	st.global.f64 	[%rd35+8], %fd79;
	ld.global.f64 	%fd80, [%rd35+16];
	fma.rn.f64 	%fd81, %fd113, %fd71, %fd80;
	st.global.f64 	[%rd35+16], %fd81;
	ld.global.f64 	%fd82, [%rd35+24];
	fma.rn.f64 	%fd83, %fd113, %fd65, %fd82;
	st.global.f64 	[%rd35+24], %fd83;
	ld.global.f64 	%fd84, [%rd35+32];
	fma.rn.f64 	%fd85, %fd113, %fd73, %fd84;
	st.global.f64 	[%rd35+32], %fd85;
	ld.global.f64 	%fd86, [%rd35+40];
	fma.rn.f64 	%fd87, %fd113, %fd75, %fd86;
	st.global.f64 	[%rd35+40], %fd87;
	mul.lo.s32 	%r23, %r20, 6;
	mul.wide.s32 	%rd36, %r23, 8;
	add.s64 	%rd37, %rd1, %rd36;
	ld.global.f64 	%fd88, [%rd37];
	fma.rn.f64 	%fd89, %fd113, %fd57, %fd88;
	st.global.f64 	[%rd37], %fd89;
	ld.global.f64 	%fd90, [%rd37+8];
	fma.rn.f64 	%fd91, %fd113, %fd63, %fd90;
	st.global.f64 	[%rd37+8], %fd91;
	ld.global.f64 	%fd92, [%rd37+16];
	fma.rn.f64 	%fd93, %fd113, %fd71, %fd92;
	st.global.f64 	[%rd37+16], %fd93;
	ld.global.f64 	%fd94, [%rd37+24];
	fma.rn.f64 	%fd95, %fd113, %fd65, %fd94;
	st.global.f64 	[%rd37+24], %fd95;
	ld.global.f64 	%fd96, [%rd37+32];
	fma.rn.f64 	%fd97, %fd113, %fd73, %fd96;
	st.global.f64 	[%rd37+32], %fd97;
	ld.global.f64 	%fd98, [%rd37+40];
	fma.rn.f64 	%fd99, %fd113, %fd75, %fd98;
	st.global.f64 	[%rd37+40], %fd99;
	mul.lo.s32 	%r24, %r21, 6;
	mul.wide.s32 	%rd38, %r24, 8;
	add.s64 	%rd39, %rd1, %rd38;
	ld.global.f64 	%fd100, [%rd39];
	fma.rn.f64 	%fd101, %fd113, %fd57, %fd100;
	st.global.f64 	[%rd39], %fd101;
	ld.global.f64 	%fd102, [%rd39+8];
	fma.rn.f64 	%fd103, %fd113, %fd63, %fd102;
	st.global.f64 	[%rd39+8], %fd103;
	ld.global.f64 	%fd104, [%rd39+16];
	fma.rn.f64 	%fd105, %fd113, %fd71, %fd104;
	st.global.f64 	[%rd39+16], %fd105;
	ld.global.f64 	%fd106, [%rd39+24];
	fma.rn.f64 	%fd107, %fd113, %fd65, %fd106;
	st.global.f64 	[%rd39+24], %fd107;
	ld.global.f64 	%fd108, [%rd39+32];
	fma.rn.f64 	%fd109, %fd113, %fd73, %fd108;
	st.global.f64 	[%rd39+32], %fd109;
	ld.global.f64 	%fd110, [%rd39+40];
	fma.rn.f64 	%fd111, %fd113, %fd75, %fd110;
	st.global.f64 	[%rd39+40], %fd111;
	add.s32 	%r25, %r25, %r3;
	setp.lt.s32 	%p4, %r25, %r9;
	@%p4 bra 	$L__BB4_2;
	bra.uni 	$L__BB4_4;
$L__BB4_3:
	ld.param.u64 	%rd44, [_Z27gpuKernelVirialTripletTallyIdEvPT_S1_S1_S1_S1_S0_PiS2_S2_ii_param_6];
	ld.param.f64 	%fd112, [_Z27gpuKernelVirialTripletTallyIdEvPT_S1_S1_S1_S1_S0_PiS2_S2_ii_param_5];
	ld.param.u64 	%rd42, [_Z27gpuKernelVirialTripletTallyIdEvPT_S1_S1_S1_S1_S0_PiS2_S2_ii_param_3];
	ld.param.u64 	%rd40, [_Z27gpuKernelVirialTripletTallyIdEvPT_S1_S1_S1_S1_S0_PiS2_S2_ii_param_1];
	cvta.to.global.u64 	%rd14, %rd44;
	mul.wide.s32 	%rd15, %r25, 4;
	add.s64 	%rd16, %rd14, %rd15;
	add.s64 	%rd17, %rd5, %rd15;
	add.s64 	%rd18, %rd4, %rd15;
	cvta.to.global.u64 	%rd19, %rd42;
	ld.global.f64 	%fd2, [%rd19];
	cvta.to.global.u64 	%rd20, %rd40;
	ld.global.f64 	%fd3, [%rd20];
	ld.global.f64 	%fd4, [%rd3];
	ld.global.f64 	%fd5, [%rd2];
	mul.f64 	%fd6, %fd4, %fd5;
	fma.rn.f64 	%fd7, %fd2, %fd3, %fd6;
	ld.global.f64 	%fd8, [%rd19+8];
	ld.global.f64 	%fd9, [%rd20+8];
	ld.global.f64 	%fd10, [%rd3+8];
	ld.global.f64 	%fd11, [%rd2+8];
	mul.f64 	%fd12, %fd10, %fd11;
	fma.rn.f64 	%fd13, %fd8, %fd9, %fd12;
	mul.f64 	%fd14, %fd4, %fd11;
	fma.rn.f64 	%fd15, %fd2, %fd9, %fd14;
	ld.global.u32 	%r13, [%rd18];
	ld.global.u32 	%r14, [%rd17];
	ld.global.u32 	%r15, [%rd16];
	mul.lo.s32 	%r16, %r15, 6;
	mul.wide.s32 	%rd21, %r16, 8;
	add.s64 	%rd22, %rd1, %rd21;
	ld.global.f64 	%fd16, [%rd22];
	fma.rn.f64 	%fd17, %fd112, %fd7, %fd16;
	st.global.f64 	[%rd22], %fd17;
	ld.global.f64 	%fd18, [%rd22+8];
	fma.rn.f64 	%fd19, %fd112, %fd13, %fd18;
	st.global.f64 	[%rd22+8], %fd19;
	ld.global.f64 	%fd20, [%rd22+16];
	add.f64 	%fd21, %fd20, 0d0000000000000000;
	st.global.f64 	[%rd22+16], %fd21;
	ld.global.f64 	%fd22, [%rd22+24];
	fma.rn.f64 	%fd23, %fd112, %fd15, %fd22;
	st.global.f64 	[%rd22+24], %fd23;
	ld.global.f64 	%fd24, [%rd22+32];
	add.f64 	%fd25, %fd24, 0d0000000000000000;
	st.global.f64 	[%rd22+32], %fd25;
	ld.global.f64 	%fd26, [%rd22+40];
	add.f64 	%fd27, %fd26, 0d0000000000000000;
	st.global.f64 	[%rd22+40], %fd27;
	mul.lo.s32 	%r17, %r14, 6;
	mul.wide.s32 	%rd23, %r17, 8;
	add.s64 	%rd24, %rd1, %rd23;
	ld.global.f64 	%fd28, [%rd24];
	fma.rn.f64 	%fd29, %fd112, %fd7, %fd28;
	st.global.f64 	[%rd24], %fd29;
	ld.global.f64 	%fd30, [%rd24+8];
	fma.rn.f64 	%fd31, %fd112, %fd13, %fd30;
	st.global.f64 	[%rd24+8], %fd31;
	ld.global.f64 	%fd32, [%rd24+16];
	add.f64 	%fd33, %fd32, 0d0000000000000000;
	st.global.f64 	[%rd24+16], %fd33;
	ld.global.f64 	%fd34, [%rd24+24];
	fma.rn.f64 	%fd35, %fd112, %fd15, %fd34;
	st.global.f64 	[%rd24+24], %fd35;
	ld.global.f64 	%fd36, [%rd24+32];
	add.f64 	%fd37, %fd36, 0d0000000000000000;
	st.global.f64 	[%rd24+32], %fd37;
	ld.global.f64 	%fd38, [%rd24+40];
	add.f64 	%fd39, %fd38, 0d0000000000000000;
	st.global.f64 	[%rd24+40], %fd39;
	mul.lo.s32 	%r18, %r13, 6;
	mul.wide.s32 	%rd25, %r18, 8;
	add.s64 	%rd26, %rd1, %rd25;
	ld.global.f64 	%fd40, [%rd26];
	fma.rn.f64 	%fd41, %fd112, %fd7, %fd40;
	st.global.f64 	[%rd26], %fd41;
	ld.global.f64 	%fd42, [%rd26+8];
	fma.rn.f64 	%fd43, %fd112, %fd13, %fd42;
	st.global.f64 	[%rd26+8], %fd43;
	ld.global.f64 	%fd44, [%rd26+16];
	add.f64 	%fd45, %fd44, 0d0000000000000000;
	st.global.f64 	[%rd26+16], %fd45;
	ld.global.f64 	%fd46, [%rd26+24];
	fma.rn.f64 	%fd47, %fd112, %fd15, %fd46;
	st.global.f64 	[%rd26+24], %fd47;
	ld.global.f64 	%fd48, [%rd26+32];
	add.f64 	%fd49, %fd48, 0d0000000000000000;
	st.global.f64 	[%rd26+32], %fd49;
	ld.global.f64 	%fd50, [%rd26+40];
	add.f64 	%fd51, %fd50, 0d0000000000000000;
	st.global.f64 	[%rd26+40], %fd51;
	add.s32 	%r25, %r25, %r3;
	setp.lt.s32 	%p3, %r25, %r9;
	@%p3 bra 	$L__BB4_3;
$L__BB4_4:
	ret;

}
	// .globl	_Z27gpuKernelVirialTripletTallyIfEvPT_S1_S1_S1_S1_S0_PiS2_S2_ii
.visible .entry _Z27gpuKernelVirialTripletTallyIfEvPT_S1_S1_S1_S1_S0_PiS2_S2_ii(
	.param .u64 .ptr .align 1 _Z27gpuKernelVirialTripletTallyIfEvPT_S1_S1_S1_S1_S0_PiS2_S2_ii_param_0,
	.param .u64 .ptr .align 1 _Z27gpuKernelVirialTripletTallyIfEvPT_S1_S1_S1_S1_S0_PiS2_S2_ii_param_1,
	.param .u64 .ptr .align 1 _Z27gpuKernelVirialTripletTallyIfEvPT_S1_S1_S1_S1_S0_PiS2_S2_ii_param_2,
	.param .u64 .ptr .align 1 _Z27gpuKernelVirialTripletTallyIfEvPT_S1_S1_S1_S1_S0_PiS2_S2_ii_param_3,
	.param .u64 .ptr .align 1 _Z27gpuKernelVirialTripletTallyIfEvPT_S1_S1_S1_S1_S0_PiS2_S2_ii_param_4,
	.param .f32 _Z27gpuKernelVirialTripletTallyIfEvPT_S1_S1_S1_S1_S0_PiS2_S2_ii_param_5,
	.param .u64 .ptr .align 1 _Z27gpuKernelVirialTripletTallyIfEvPT_S1_S1_S1_S1_S0_PiS2_S2_ii_param_6,
	.param .u64 .ptr .align 1 _Z27gpuKernelVirialTripletTallyIfEvPT_S1_S1_S1_S1_S0_PiS2_S2_ii_param_7,
	.param .u64 .ptr .align 1 _Z27gpuKernelVirialTripletTallyIfEvPT_S1_S1_S1_S1_S0_PiS2_S2_ii_param_8,
	.param .u32 _Z27gpuKernelVirialTripletTallyIfEvPT_S1_S1_S1_S1_S0_PiS2_S2_ii_param_9,
	.param .u32 _Z27gpuKernelVirialTripletTallyIfEvPT_S1_S1_S1_S1_S0_PiS2_S2_ii_param_10
)
{
	.reg .pred 	%p<5>;
	.reg .b32 	%r<28>;
	.reg .b32 	%f<114>;
	.reg .b64 	%rd<46>;

	ld.param.u64 	%rd9, [_Z27gpuKernelVirialTripletTallyIfEvPT_S1_S1_S1_S1_S0_PiS2_S2_ii_param_0];
	ld.param.u64 	%rd10, [_Z27gpuKernelVirialTripletTallyIfEvPT_S1_S1_S1_S1_S0_PiS2_S2_ii_param_1];
	ld.param.u64 	%rd11, [_Z27gpuKernelVirialTripletTallyIfEvPT_S1_S1_S1_S1_S0_PiS2_S2_ii_param_2];
	ld.param.u64 	%rd12, [_Z27gpuKernelVirialTripletTallyIfEvPT_S1_S1_S1_S1_S0_PiS2_S2_ii_param_4];
	ld.param.u64 	%rd13, [_Z27gpuKernelVirialTripletTallyIfEvPT_S1_S1_S1_S1_S0_PiS2_S2_ii_param_7];
	ld.param.u32 	%r9, [_Z27gpuKernelVirialTripletTallyIfEvPT_S1_S1_S1_S1_S0_PiS2_S2_ii_param_10];
	cvta.to.global.u64 	%rd1, %rd9;
	cvta.to.global.u64 	%rd2, %rd11;
	cvta.to.global.u64 	%rd3, %rd12;
	cvta.to.global.u64 	%rd4, %rd10;
	cvta.to.global.u64 	%rd5, %rd13;
	mov.u32 	%r10, %tid.x;
	mov.u32 	%r11, %ctaid.x;
	mov.u32 	%r1, %ntid.x;
	mad.lo.s32 	%r26, %r11, %r1, %r10;
	setp.ge.s32 	%p1, %r26, %r9;
	@%p1 bra 	$L__BB5_4;
	ld.param.u32 	%r25, [_Z27gpuKernelVirialTripletTallyIfEvPT_S1_S1_S1_S1_S0_PiS2_S2_ii_param_9];
	setp.eq.s32 	%p2, %r25, 3;
	mov.u32 	%r12, %nctaid.x;
	mul.lo.s32 	%r3, %r1, %r12;
	@%p2 bra 	$L__BB5_2;
	bra.uni 	$L__BB5_3;
$L__BB5_2:
	ld.param.u64 	%rd45, [_Z27gpuKernelVirialTripletTallyIfEvPT_S1_S1_S1_S1_S0_PiS2_S2_ii_param_8];
	ld.param.u64 	%rd43, [_Z27gpuKernelVirialTripletTallyIfEvPT_S1_S1_S1_S1_S0_PiS2_S2_ii_param_6];
	ld.param.f32 	%f113, [_Z27gpuKernelVirialTripletTallyIfEvPT_S1_S1_S1_S1_S0_PiS2_S2_ii_param_5];
	ld.param.u64 	%rd41, [_Z27gpuKernelVirialTripletTallyIfEvPT_S1_S1_S1_S1_S0_PiS2_S2_ii_param_3];
	cvta.to.global.u64 	%rd27, %rd43;
	mul.wide.s32 	%rd28, %r26, 4;
	add.s64 	%rd29, %rd27, %rd28;
	ld.global.u32 	%r19, [%rd29];
	add.s64 	%rd30, %rd5, %rd28;
	ld.global.u32 	%r20, [%rd30];
	cvta.to.global.u64 	%rd31, %rd45;
	add.s64 	%rd32, %rd31, %rd28;
	ld.global.u32 	%r21, [%rd32];
	cvta.to.global.u64 	%rd33, %rd41;
	ld.global.f32 	%f52, [%rd33];
	ld.global.f32 	%f53, [%rd4];
	ld.global.f32 	%f54, [%rd3];
	ld.global.f32 	%f55, [%rd2];
	mul.f32 	%f56, %f54, %f55;
	fma.rn.f32 	%f57, %f52, %f53, %f56;
	ld.global.f32 	%f58, [%rd33+4];
	ld.global.f32 	%f59, [%rd4+4];
	ld.global.f32 	%f60, [%rd3+4];
	ld.global.f32 	%f61, [%rd2+4];
	mul.f32 	%f62, %f60, %f61;
	fma.rn.f32 	%f63, %f58, %f59, %f62;
	mul.f32 	%f64, %f54, %f61;
	fma.rn.f32 	%f65, %f52, %f59, %f64;
	ld.global.f32 	%f66, [%rd33+8];
	ld.global.f32 	%f67, [%rd4+8];
	ld.global.f32 	%f68, [%rd3+8];
	ld.global.f32 	%f69, [%rd2+8];
	mul.f32 	%f70, %f68, %f69;
	fma.rn.f32 	%f71, %f66, %f67, %f70;
	mul.f32 	%f72, %f54, %f69;
	fma.rn.f32 	%f73, %f52, %f67, %f72;
	mul.f32 	%f74, %f60, %f69;
	fma.rn.f32 	%f75, %f58, %f67, %f74;
	mul.lo.s32 	%r22, %r19, 6;
	mul.wide.s32 	%rd34, %r22, 4;
	add.s64 	%rd35, %rd1, %rd34;
	ld.global.f32 	%f76, [%rd35];
	fma.rn.f32 	%f77, %f113, %f57, %f76;
	st.global.f32 	[%rd35], %f77;
	ld.global.f32 	%f78, [%rd35+4];
	fma.rn.f32 	%f79, %f113, %f63, %f78;
	st.global.f32 	[%rd35+4], %f79;
	ld.global.f32 	%f80, [%rd35+8];
	fma.rn.f32 	%f81, %f113, %f71, %f80;
	st.global.f32 	[%rd35+8], %f81;
	ld.global.f32 	%f82, [%rd35+12];
	fma.rn.f32 	%f83, %f113, %f65, %f82;
	st.global.f32 	[%rd35+12], %f83;
	ld.global.f32 	%f84, [%rd35+16];
	fma.rn.f32 	%f85, %f113, %f73, %f84;
	st.global.f32 	[%rd35+16], %f85;
	ld.global.f32 	%f86, [%rd35+20];
	fma.rn.f32 	%f87, %f113, %f75, %f86;
	st.global.f32 	[%rd35+20], %f87;
	mul.lo.s32 	%r23, %r20, 6;
	mul.wide.s32 	%rd36, %r23, 4;
	add.s64 	%rd37, %rd1, %rd36;
	ld.global.f32 	%f88, [%rd37];
	fma.rn.f32 	%f89, %f113, %f57, %f88;
	st.global.f32 	[%rd37], %f89;
	ld.global.f32 	%f90, [%rd37+4];
	fma.rn.f32 	%f91, %f113, %f63, %f90;
	st.global.f32 	[%rd37+4], %f91;
	ld.global.f32 	%f92, [%rd37+8];
	fma.rn.f32 	%f93, %f113, %f71, %f92;
	st.global.f32 	[%rd37+8], %f93;
	ld.global.f32 	%f94, [%rd37+12];
	fma.rn.f32 	%f95, %f113, %f65, %f94;
	st.global.f32 	[%rd37+12], %f95;
	ld.global.f32 	%f96, [%rd37+16];
	fma.rn.f32 	%f97, %f113, %f73, %f96;
	st.global.f32 	[%rd37+16], %f97;
	ld.global.f32 	%f98, [%rd37+20];
	fma.rn.f32 	%f99, %f113, %f75, %f98;
	st.global.f32 	[%rd37+20], %f99;
	mul.lo.s32 	%r24, %r21, 6;
	mul.wide.s32 	%rd38, %r24, 4;
	add.s64 	%rd39, %rd1, %rd38;
	ld.global.f32 	%f100, [%rd39];
	fma.rn.f32 	%f101, %f113, %f57, %f100;
	st.global.f32 	[%rd39], %f101;
	ld.global.f32 	%f102, [%rd39+4];
	fma.rn.f32 	%f103, %f113, %f63, %f102;
	st.global.f32 	[%rd39+4], %f103;
	ld.global.f32 	%f104, [%rd39+8];
	fma.rn.f32 	%f105, %f113, %f71, %f104;
	st.global.f32 	[%rd39+8], %f105;
	ld.global.f32 	%f106, [%rd39+12];
	fma.rn.f32 	%f107, %f113, %f65, %f106;
	st.global.f32 	[%rd39+12], %f107;
	ld.global.f32 	%f108, [%rd39+16];
	fma.rn.f32 	%f109, %f113, %f73, %f108;
	st.global.f32 	[%rd39+16], %f109;
	ld.global.f32 	%f110, [%rd39+20];
	fma.rn.f32 	%f111, %f113, %f75, %f110;
	st.global.f32 	[%rd39+20], %f111;
	add.s32 	%r26, %r26, %r3;
	setp.lt.s32 	%p4, %r26, %r9;
	@%p4 bra 	$L__BB5_2;
	bra.uni 	$L__BB5_4;
$L__BB5_3:
	ld.param.u64 	%rd44, [_Z27gpuKernelVirialTripletTallyIfEvPT_S1_S1_S1_S1_S0_PiS2_S2_ii_param_8];
	ld.param.u64 	%rd42, [_Z27gpuKernelVirialTripletTallyIfEvPT_S1_S1_S1_S1_S0_PiS2_S2_ii_param_6];
	ld.param.f32 	%f112, [_Z27gpuKernelVirialTripletTallyIfEvPT_S1_S1_S1_S1_S0_PiS2_S2_ii_param_5];
	ld.param.u64 	%rd40, [_Z27gpuKernelVirialTripletTallyIfEvPT_S1_S1_S1_S1_S0_PiS2_S2_ii_param_3];
	cvta.to.global.u64 	%rd14, %rd42;
	mul.wide.s32 	%rd15, %r26, 4;
	add.s64 	%rd16, %rd14, %rd15;
	add.s64 	%rd17, %rd5, %rd15;
	cvta.to.global.u64 	%rd18, %rd44;
	add.s64 	%rd19, %rd18, %rd15;
	cvta.to.global.u64 	%rd20, %rd40;
	ld.global.f32 	%f2, [%rd20];
	ld.global.f32 	%f3, [%rd4];
	ld.global.f32 	%f4, [%rd3];
	ld.global.f32 	%f5, [%rd2];
	mul.f32 	%f6, %f4, %f5;
	fma.rn.f32 	%f7, %f2, %f3, %f6;
	ld.global.f32 	%f8, [%rd20+4];
	ld.global.f32 	%f9, [%rd4+4];
	ld.global.f32 	%f10, [%rd3+4];
	ld.global.f32 	%f11, [%rd2+4];
	mul.f32 	%f12, %f10, %f11;
	fma.rn.f32 	%f13, %f8, %f9, %f12;
	mul.f32 	%f14, %f4, %f11;
	fma.rn.f32 	%f15, %f2, %f9, %f14;
	ld.global.u32 	%r13, [%rd19];
	ld.global.u32 	%r14, [%rd17];
	ld.global.u32 	%r15, [%rd16];
	mul.lo.s32 	%r16, %r15, 6;
	mul.wide.s32 	%rd21, %r16, 4;
	add.s64 	%rd22, %rd1, %rd21;
	ld.global.f32 	%f16, [%rd22];
	fma.rn.f32 	%f17, %f112, %f7, %f16;
	st.global.f32 	[%rd22], %f17;
	ld.global.f32 	%f18, [%rd22+4];
	fma.rn.f32 	%f19, %f112, %f13, %f18;
	st.global.f32 	[%rd22+4], %f19;
	ld.global.f32 	%f20, [%rd22+8];
	add.f32 	%f21, %f20, 0f00000000;
	st.global.f32 	[%rd22+8], %f21;
	ld.global.f32 	%f22, [%rd22+12];
	fma.rn.f32 	%f23, %f112, %f15, %f22;
	st.global.f32 	[%rd22+12], %f23;
	ld.global.f32 	%f24, [%rd22+16];
	add.f32 	%f25, %f24, 0f00000000;
	st.global.f32 	[%rd22+16], %f25;
	ld.global.f32 	%f26, [%rd22+20];
	add.f32 	%f27, %f26, 0f00000000;
	st.global.f32 	[%rd22+20], %f27;
	mul.lo.s32 	%r17, %r14, 6;
	mul.wide.s32 	%rd23, %r17, 4;
	add.s64 	%rd24, %rd1, %rd23;
	ld.global.f32 	%f28, [%rd24];
	fma.rn.f32 	%f29, %f112, %f7, %f28;
	st.global.f32 	[%rd24], %f29;
	ld.global.f32 	%f30, [%rd24+4];
	fma.rn.f32 	%f31, %f112, %f13, %f30;
	st.global.f32 	[%rd24+4], %f31;
	ld.global.f32 	%f32, [%rd24+8];
	add.f32 	%f33, %f32, 0f00000000;
	st.global.f32 	[%rd24+8], %f33;
	ld.global.f32 	%f34, [%rd24+12];
	fma.rn.f32 	%f35, %f112, %f15, %f34;
	st.global.f32 	[%rd24+12], %f35;
	ld.global.f32 	%f36, [%rd24+16];
	add.f32 	%f37, %f36, 0f00000000;
	st.global.f32 	[%rd24+16], %f37;
	ld.global.f32 	%f38, [%rd24+20];
	add.f32 	%f39, %f38, 0f00000000;
	st.global.f32 	[%rd24+20], %f39;
	mul.lo.s32 	%r18, %r13, 6;
	mul.wide.s32 	%rd25, %r18, 4;
	add.s64 	%rd26, %rd1, %rd25;
	ld.global.f32 	%f40, [%rd26];
	fma.rn.f32 	%f41, %f112, %f7, %f40;
	st.global.f32 	[%rd26], %f41;
	ld.global.f32 	%f42, [%rd26+4];
	fma.rn.f32 	%f43, %f112, %f13, %f42;
	st.global.f32 	[%rd26+4], %f43;
	ld.global.f32 	%f44, [%rd26+8];
	add.f32 	%f45, %f44, 0f00000000;
	st.global.f32 	[%rd26+8], %f45;
	ld.global.f32 	%f46, [%rd26+12];
	fma.rn.f32 	%f47, %f112, %f15, %f46;
	st.global.f32 	[%rd26+12], %f47;
	ld.global.f32 	%f48, [%rd26+16];
	add.f32 	%f49, %f48, 0f00000000;
	st.global.f32 	[%rd26+16], %f49;
	ld.global.f32 	%f50, [%rd26+20];
	add.f32 	%f51, %f50, 0f00000000;
	st.global.f32 	[%rd26+20], %f51;
	add.s32 	%r26, %r26, %r3;
	setp.lt.s32 	%p3, %r26, %r9;
	@%p3 bra 	$L__BB5_3;
$L__BB5_4:
	ret;

}
	// .globl	_Z30gpuKernelVirialQuadrupletTallyIdEvPT_S1_S1_S1_S1_S1_S1_S0_PiS2_S2_S2_ii
.visible .entry _Z30gpuKernelVirialQuadrupletTallyIdEvPT_S1_S1_S1_S1_S1_S1_S0_PiS2_S2_S2_ii(
	.param .u64 .ptr .align 1 _Z30gpuKernelVirialQuadrupletTallyIdEvPT_S1_S1_S1_S1_S1_S1_S0_PiS2_S2_S2_ii_param_0,
	.param .u64 .ptr .align 1 _Z30gpuKernelVirialQuadrupletTallyIdEvPT_S1_S1_S1_S1_S1_S1_S0_PiS2_S2_S2_ii_param_1,
	.param .u64 .ptr .align 1 _Z30gpuKernelVirialQuadrupletTallyIdEvPT_S1_S1_S1_S1_S1_S1_S0_PiS2_S2_S2_ii_param_2,
	.param .u64 .ptr .align 1 _Z30gpuKernelVirialQuadrupletTallyIdEvPT_S1_S1_S1_S1_S1_S1_S0_PiS2_S2_S2_ii_param_3,
	.param .u64 .ptr .align 1 _Z30gpuKernelVirialQuadrupletTallyIdEvPT_S1_S1_S1_S1_S1_S1_S0_PiS2_S2_S2_ii_param_4,
	.param .u64 .ptr .align 1 _Z30gpuKernelVirialQuadrupletTallyIdEvPT_S1_S1_S1_S1_S1_S1_S0_PiS2_S2_S2_ii_param_5,
	.param .u64 .ptr .align 1 _Z30gpuKernelVirialQuadrupletTallyIdEvPT_S1_S1_S1_S1_S1_S1_S0_PiS2_S2_S2_ii_param_6,
	.param .f64 _Z30gpuKernelVirialQuadrupletTallyIdEvPT_S1_S1_S1_S1_S1_S1_S0_PiS2_S2_S2_ii_param_7,
	.param .u64 .ptr .align 1 _Z30gpuKernelVirialQuadrupletTallyIdEvPT_S1_S1_S1_S1_S1_S1_S0_PiS2_S2_S2_ii_param_8,
	.param .u64 .ptr .align 1 _Z30gpuKernelVirialQuadrupletTallyIdEvPT_S1_S1_S1_S1_S1_S1_S0_PiS2_S2_S2_ii_param_9,
	.param .u64 .ptr .align 1 _Z30gpuKernelVirialQuadrupletTallyIdEvPT_S1_S1_S1_S1_S1_S1_S0_PiS2_S2_S2_ii_param_10,
	.param .u64 .ptr .align 1 _Z30gpuKernelVirialQuadrupletTallyIdEvPT_S1_S1_S1_S1_S1_S1_S0_PiS2_S2_S2_ii_param_11,
	.param .u32 _Z30gpuKernelVirialQuadrupletTallyIdEvPT_S1_S1_S1_S1_S1_S1_S0_PiS2_S2_S2_ii_param_12,
	.param .u32 _Z30gpuKernelVirialQuadrupletTallyIdEvPT_S1_S1_S1_S1_S1_S1_S0_PiS2_S2_S2_ii_param_13
)
{
	.reg .pred 	%p<5>;
	.reg .b32 	%r<27>;
	.reg .b64 	%rd<61>;
	.reg .b64 	%fd<142>;

	ld.param.u64 	%rd7, [_Z30gpuKernelVirialQuadrupletTallyIdEvPT_S1_S1_S1_S1_S1_S1_S0_PiS2_S2_S2_ii_param_2];
	ld.param.u64 	%rd12, [_Z30gpuKernelVirialQuadrupletTallyIdEvPT_S1_S1_S1_S1_S1_S1_S0_PiS2_S2_S2_ii_param_5];
	ld.param.u64 	%rd13, [_Z30gpuKernelVirialQuadrupletTallyIdEvPT_S1_S1_S1_S1_S1_S1_S0_PiS2_S2_S2_ii_param_9];
	ld.param.u64 	%rd14, [_Z30gpuKernelVirialQuadrupletTallyIdEvPT_S1_S1_S1_S1_S1_S1_S0_PiS2_S2_S2_ii_param_10];
	ld.param.u32 	%r8, [_Z30gpuKernelVirialQuadrupletTallyIdEvPT_S1_S1_S1_S1_S1_S1_S0_PiS2_S2_S2_ii_param_12];
	ld.param.u32 	%r9, [_Z30gpuKernelVirialQuadrupletTallyIdEvPT_S1_S1_S1_S1_S1_S1_S0_PiS2_S2_S2_ii_param_13];
	cvta.to.global.u64 	%rd1, %rd7;
	cvta.to.global.u64 	%rd2, %rd12;
	cvta.to.global.u64 	%rd3, %rd14;
	cvta.to.global.u64 	%rd4, %rd13;
	mov.u32 	%r10, %tid.x;
	mov.u32 	%r11, %ctaid.x;
	mov.u32 	%r1, %ntid.x;
	mad.lo.s32 	%r25, %r11, %r1, %r10;
	setp.ge.s32 	%p1, %r25, %r9;
	@%p1 bra 	$L__BB6_4;
	setp.eq.s32 	%p2, %r8, 3;
	mov.u32 	%r12, %nctaid.x;
	mul.lo.s32 	%r3, %r1, %r12;
	@%p2 bra 	$L__BB6_2;
	bra.uni 	$L__BB6_3;
$L__BB6_2:
	ld.param.u64 	%rd60, [_Z30gpuKernelVirialQuadrupletTallyIdEvPT_S1_S1_S1_S1_S1_S1_S0_PiS2_S2_S2_ii_param_8];
	ld.param.f64 	%fd141, [_Z30gpuKernelVirialQuadrupletTallyIdEvPT_S1_S1_S1_S1_S1_S1_S0_PiS2_S2_S2_ii_param_7];
	ld.param.u64 	%rd58, [_Z30gpuKernelVirialQuadrupletTallyIdEvPT_S1_S1_S1_S1_S1_S1_S0_PiS2_S2_S2_ii_param_6];
	ld.param.u64 	%rd56, [_Z30gpuKernelVirialQuadrupletTallyIdEvPT_S1_S1_S1_S1_S1_S1_S0_PiS2_S2_S2_ii_param_4];
	ld.param.u64 	%rd54, [_Z30gpuKernelVirialQuadrupletTallyIdEvPT_S1_S1_S1_S1_S1_S1_S0_PiS2_S2_S2_ii_param_3];
	ld.param.u64 	%rd52, [_Z30gpuKernelVirialQuadrupletTallyIdEvPT_S1_S1_S1_S1_S1_S1_S0_PiS2_S2_S2_ii_param_2];
	ld.param.u64 	%rd51, [_Z30gpuKernelVirialQuadrupletTallyIdEvPT_S1_S1_S1_S1_S1_S1_S0_PiS2_S2_S2_ii_param_1];
	ld.param.u64 	%rd49, [_Z30gpuKernelVirialQuadrupletTallyIdEvPT_S1_S1_S1_S1_S1_S1_S0_PiS2_S2_S2_ii_param_0];
	cvta.to.global.u64 	%rd31, %rd60;
	mul.wide.s32 	%rd32, %r25, 4;
	add.s64 	%rd33, %rd31, %rd32;
	ld.global.u32 	%r19, [%rd33];
	add.s64 	%rd34, %rd4, %rd32;
	ld.global.u32 	%r20, [%rd34];
	add.s64 	%rd35, %rd3, %rd32;
	ld.global.u32 	%r21, [%rd35];
	cvta.to.global.u64 	%rd36, %rd56;
	ld.global.f64 	%fd62, [%rd36];
	cvta.to.global.u64 	%rd37, %rd51;
	ld.global.f64 	%fd63, [%rd37];
	ld.global.f64 	%fd64, [%rd2];
	cvta.to.global.u64 	%rd38, %rd52;
	ld.global.f64 	%fd65, [%rd38];
	mul.f64 	%fd66, %fd64, %fd65;
	fma.rn.f64 	%fd67, %fd62, %fd63, %fd66;
	cvta.to.global.u64 	%rd39, %rd58;
	ld.global.f64 	%fd68, [%rd39];
	cvta.to.global.u64 	%rd40, %rd54;
	ld.global.f64 	%fd69, [%rd40];
	fma.rn.f64 	%fd70, %fd68, %fd69, %fd67;
	ld.global.f64 	%fd71, [%rd36+8];
	ld.global.f64 	%fd72, [%rd37+8];
	ld.global.f64 	%fd73, [%rd2+8];
	ld.global.f64 	%fd74, [%rd38+8];
	mul.f64 	%fd75, %fd73, %fd74;
	fma.rn.f64 	%fd76, %fd71, %fd72, %fd75;
	ld.global.f64 	%fd77, [%rd39+8];
	ld.global.f64 	%fd78, [%rd40+8];
	fma.rn.f64 	%fd79, %fd77, %fd78, %fd76;
	mul.f64 	%fd80, %fd64, %fd74;
	fma.rn.f64 	%fd81, %fd62, %fd72, %fd80;
	fma.rn.f64 	%fd82, %fd68, %fd78, %fd81;
	ld.global.f64 	%fd83, [%rd36+16];
	ld.global.f64 	%fd84, [%rd37+16];
	ld.global.f64 	%fd85, [%rd2+16];
	ld.global.f64 	%fd86, [%rd38+16];
	mul.f64 	%fd87, %fd85, %fd86;
	fma.rn.f64 	%fd88, %fd83, %fd84, %fd87;
	ld.global.f64 	%fd89, [%rd39+16];
	ld.global.f64 	%fd90, [%rd40+16];
	fma.rn.f64 	%fd91, %fd89, %fd90, %fd88;
	mul.f64 	%fd92, %fd64, %fd86;
	fma.rn.f64 	%fd93, %fd62, %fd84, %fd92;
	fma.rn.f64 	%fd94, %fd68, %fd90, %fd93;
	mul.f64 	%fd95, %fd73, %fd86;
	fma.rn.f64 	%fd96, %fd71, %fd84, %fd95;
	fma.rn.f64 	%fd97, %fd77, %fd90, %fd96;
	mul.lo.s32 	%r22, %r19, 6;
	cvta.to.global.u64 	%rd41, %rd49;
	mul.wide.s32 	%rd42, %r22, 8;
	add.s64 	%rd43, %rd41, %rd42;
	ld.global.f64 	%fd98, [%rd43];
	fma.rn.f64 	%fd99, %fd141, %fd70, %fd98;
	st.global.f64 	[%rd43], %fd99;
	ld.global.f64 	%fd100, [%rd43+8];
	fma.rn.f64 	%fd101, %fd141, %fd79, %fd100;
	st.global.f64 	[%rd43+8], %fd101;
	ld.global.f64 	%fd102, [%rd43+16];
	fma.rn.f64 	%fd103, %fd141, %fd91, %fd102;
	st.global.f64 	[%rd43+16], %fd103;
	ld.global.f64 	%fd104, [%rd43+24];
	fma.rn.f64 	%fd105, %fd141, %fd82, %fd104;
	st.global.f64 	[%rd43+24], %fd105;
	ld.global.f64 	%fd106, [%rd43+32];
	fma.rn.f64 	%fd107, %fd141, %fd94, %fd106;
	st.global.f64 	[%rd43+32], %fd107;
	ld.global.f64 	%fd108, [%rd43+40];
	fma.rn.f64 	%fd109, %fd141, %fd97, %fd108;
	st.global.f64 	[%rd43+40], %fd109;
	mul.lo.s32 	%r23, %r20, 6;
	mul.wide.s32 	%rd44, %r23, 8;
	add.s64 	%rd45, %rd41, %rd44;
	ld.global.f64 	%fd110, [%rd45];
	fma.rn.f64 	%fd111, %fd141, %fd70, %fd110;
	st.global.f64 	[%rd45], %fd111;
	ld.global.f64 	%fd112, [%rd45+8];
	fma.rn.f64 	%fd113, %fd141, %fd79, %fd112;
	st.global.f64 	[%rd45+8], %fd113;
	ld.global.f64 	%fd114, [%rd45+16];
	fma.rn.f64 	%fd115, %fd141, %fd91, %fd114;
	st.global.f64 	[%rd45+16], %fd115;
	ld.global.f64 	%fd116, [%rd45+24];
	fma.rn.f64 	%fd117, %fd141, %fd82, %fd116;
	st.global.f64 	[%rd45+24], %fd117;
	ld.global.f64 	%fd118, [%rd45+32];
	fma.rn.f64 	%fd119, %fd141, %fd94, %fd118;
	st.global.f64 	[%rd45+32], %fd119;
	ld.global.f64 	%fd120, [%rd45+40];
	fma.rn.f64 	%fd121, %fd141, %fd97, %fd120;
	st.global.f64 	[%rd45+40], %fd121;
	mul.lo.s32 	%r24, %r21, 6;
	mul.wide.s32 	%rd46, %r24, 8;
	add.s64 	%rd47, %rd41, %rd46;
	ld.global.f64 	%fd122, [%rd47];
	fma.rn.f64 	%fd123, %fd141, %fd70, %fd122;
	ld.global.f64 	%fd124, [%rd47+8];
	fma.rn.f64 	%fd125, %fd141, %fd79, %fd124;
	ld.global.f64 	%fd126, [%rd47+16];
	fma.rn.f64 	%fd127, %fd141, %fd91, %fd126;
	ld.global.f64 	%fd128, [%rd47+24];
	fma.rn.f64 	%fd129, %fd141, %fd82, %fd128;
	ld.global.f64 	%fd130, [%rd47+32];
	fma.rn.f64 	%fd131, %fd141, %fd94, %fd130;
	ld.global.f64 	%fd132, [%rd47+40];
	fma.rn.f64 	%fd133, %fd141, %fd97, %fd132;
	fma.rn.f64 	%fd134, %fd141, %fd70, %fd123;
	st.global.f64 	[%rd47], %fd134;
	fma.rn.f64 	%fd135, %fd141, %fd79, %fd125;
	st.global.f64 	[%rd47+8], %fd135;
	fma.rn.f64 	%fd136, %fd141, %fd91, %fd127;
	st.global.f64 	[%rd47+16], %fd136;
	fma.rn.f64 	%fd137, %fd141, %fd82, %fd129;
	st.global.f64 	[%rd47+24], %fd137;
	fma.rn.f64 	%fd138, %fd141, %fd94, %fd131;
	st.global.f64 	[%rd47+32], %fd138;
	fma.rn.f64 	%fd139, %fd141, %fd97, %fd133;
	st.global.f64 	[%rd47+40], %fd139;
	add.s32 	%r25, %r25, %r3;
	setp.lt.s32 	%p4, %r25, %r9;
	@%p4 bra 	$L__BB6_2;
	bra.uni 	$L__BB6_4;
$L__BB6_3:
	ld.param.u64 	%rd59, [_Z30gpuKernelVirialQuadrupletTallyIdEvPT_S1_S1_S1_S1_S1_S1_S0_PiS2_S2_S2_ii_param_8];
	ld.param.f64 	%fd140, [_Z30gpuKernelVirialQuadrupletTallyIdEvPT_S1_S1_S1_S1_S1_S1_S0_PiS2_S2_S2_ii_param_7];
	ld.param.u64 	%rd57, [_Z30gpuKernelVirialQuadrupletTallyIdEvPT_S1_S1_S1_S1_S1_S1_S0_PiS2_S2_S2_ii_param_6];
	ld.param.u64 	%rd55, [_Z30gpuKernelVirialQuadrupletTallyIdEvPT_S1_S1_S1_S1_S1_S1_S0_PiS2_S2_S2_ii_param_4];
	ld.param.u64 	%rd53, [_Z30gpuKernelVirialQuadrupletTallyIdEvPT_S1_S1_S1_S1_S1_S1_S0_PiS2_S2_S2_ii_param_3];
	ld.param.u64 	%rd50, [_Z30gpuKernelVirialQuadrupletTallyIdEvPT_S1_S1_S1_S1_S1_S1_S0_PiS2_S2_S2_ii_param_1];
	ld.param.u64 	%rd48, [_Z30gpuKernelVirialQuadrupletTallyIdEvPT_S1_S1_S1_S1_S1_S1_S0_PiS2_S2_S2_ii_param_0];
	cvta.to.global.u64 	%rd15, %rd59;
	mul.wide.s32 	%rd16, %r25, 4;
	add.s64 	%rd17, %rd15, %rd16;
	add.s64 	%rd18, %rd4, %rd16;
	add.s64 	%rd19, %rd3, %rd16;
	cvta.to.global.u64 	%rd20, %rd55;
	ld.global.f64 	%fd2, [%rd20];
	cvta.to.global.u64 	%rd21, %rd50;
	ld.global.f64 	%fd3, [%rd21];
	ld.global.f64 	%fd4, [%rd2];
	ld.global.f64 	%fd5, [%rd1];
	mul.f64 	%fd6, %fd4, %fd5;
	fma.rn.f64 	%fd7, %fd2, %fd3, %fd6;
	cvta.to.global.u64 	%rd22, %rd57;
	ld.global.f64 	%fd8, [%rd22];
	cvta.to.global.u64 	%rd23, %rd53;
	ld.global.f64 	%fd9, [%rd23];
	fma.rn.f64 	%fd10, %fd8, %fd9, %fd7;
	ld.global.f64 	%fd11, [%rd20+8];
	ld.global.f64 	%fd12, [%rd21+8];
	ld.global.f64 	%fd13, [%rd2+8];
	ld.global.f64 	%fd14, [%rd1+8];
	mul.f64 	%fd15, %fd13, %fd14;
	fma.rn.f64 	%fd16, %fd11, %fd12, %fd15;
	ld.global.f64 	%fd17, [%rd22+8];
	ld.global.f64 	%fd18, [%rd23+8];
	fma.rn.f64 	%fd19, %fd17, %fd18, %fd16;
	mul.f64 	%fd20, %fd4, %fd14;
	fma.rn.f64 	%fd21, %fd2, %fd12, %fd20;
	fma.rn.f64 	%fd22, %fd8, %fd18, %fd21;
	ld.global.u32 	%r13, [%rd19];
	ld.global.u32 	%r14, [%rd18];
	ld.global.u32 	%r15, [%rd17];
	mul.lo.s32 	%r16, %r15, 6;
	cvta.to.global.u64 	%rd24, %rd48;
	mul.wide.s32 	%rd25, %r16, 8;
	add.s64 	%rd26, %rd24, %rd25;
	ld.global.f64 	%fd23, [%rd26];
	fma.rn.f64 	%fd24, %fd140, %fd10, %fd23;
	st.global.f64 	[%rd26], %fd24;
	ld.global.f64 	%fd25, [%rd26+8];
	fma.rn.f64 	%fd26, %fd140, %fd19, %fd25;
	st.global.f64 	[%rd26+8], %fd26;
	ld.global.f64 	%fd27, [%rd26+16];
	add.f64 	%fd28, %fd27, 0d0000000000000000;
	st.global.f64 	[%rd26+16], %fd28;
	ld.global.f64 	%fd29, [%rd26+24];
	fma.rn.f64 	%fd30, %fd140, %fd22, %fd29;
	st.global.f64 	[%rd26+24], %fd30;
	ld.global.f64 	%fd31, [%rd26+32];
	add.f64 	%fd32, %fd31, 0d0000000000000000;
	st.global.f64 	[%rd26+32], %fd32;
	ld.global.f64 	%fd33, [%rd26+40];
	add.f64 	%fd34, %fd33, 0d0000000000000000;
	st.global.f64 	[%rd26+40], %fd34;
	mul.lo.s32 	%r17, %r14, 6;
	mul.wide.s32 	%rd27, %r17, 8;
	add.s64 	%rd28, %rd24, %rd27;
	ld.global.f64 	%fd35, [%rd28];
	fma.rn.f64 	%fd36, %fd140, %fd10, %fd35;
	st.global.f64 	[%rd28], %fd36;
	ld.global.f64 	%fd37, [%rd28+8];
	fma.rn.f64 	%fd38, %fd140, %fd19, %fd37;
	st.global.f64 	[%rd28+8], %fd38;
	ld.global.f64 	%fd39, [%rd28+16];
	add.f64 	%fd40, %fd39, 0d0000000000000000;
	st.global.f64 	[%rd28+16], %fd40;
	ld.global.f64 	%fd41, [%rd28+24];
	fma.rn.f64 	%fd42, %fd140, %fd22, %fd41;
	st.global.f64 	[%rd28+24], %fd42;
	ld.global.f64 	%fd43, [%rd28+32];
	add.f64 	%fd44, %fd43, 0d0000000000000000;
	st.global.f64 	[%rd28+32], %fd44;
	ld.global.f64 	%fd45, [%rd28+40];
	add.f64 	%fd46, %fd45, 0d0000000000000000;
	st.global.f64 	[%rd28+40], %fd46;
	mul.lo.s32 	%r18, %r13, 6;
	mul.wide.s32 	%rd29, %r18, 8;
	add.s64 	%rd30, %rd24, %rd29;
	ld.global.f64 	%fd47, [%rd30];
	fma.rn.f64 	%fd48, %fd140, %fd10, %fd47;
	ld.global.f64 	%fd49, [%rd30+8];
	fma.rn.f64 	%fd50, %fd140, %fd19, %fd49;
	ld.global.f64 	%fd51, [%rd30+16];
	add.f64 	%fd52, %fd51, 0d0000000000000000;
	ld.global.f64 	%fd53, [%rd30+24];
	fma.rn.f64 	%fd54, %fd140, %fd22, %fd53;
	ld.global.f64 	%fd55, [%rd30+32];
	add.f64 	%fd56, %fd55, 0d0000000000000000;
	ld.global.f64 	%fd57, [%rd30+40];
	add.f64 	%fd58, %fd57, 0d0000000000000000;
	fma.rn.f64 	%fd59, %fd140, %fd10, %fd48;
	st.global.f64 	[%rd30], %fd59;
	fma.rn.f64 	%fd60, %fd140, %fd19, %fd50;
	st.global.f64 	[%rd30+8], %fd60;
	st.global.f64 	[%rd30+16], %fd52;
	fma.rn.f64 	%fd61, %fd140, %fd22, %fd54;
	st.global.f64 	[%rd30+24], %fd61;
	st.global.f64 	[%rd30+32], %fd56;
	st.global.f64 	[%rd30+40], %fd58;
	add.s32 	%r25, %r25, %r3;
	setp.lt.s32 	%p3, %r25, %r9;
	@%p3 bra 	$L__BB6_3;
$L__BB6_4:
	ret;

}
	// .globl	_Z30gpuKernelVirialQuadrupletTallyIfEvPT_S1_S1_S1_S1_S1_S1_S0_PiS2_S2_S2_ii
.visible .entry _Z30gpuKernelVirialQuadrupletTallyIfEvPT_S1_S1_S1_S1_S1_S1_S0_PiS2_S2_S2_ii(
	.param .u64 .ptr .align 1 _Z30gpuKernelVirialQuadrupletTallyIfEvPT_S1_S1_S1_S1_S1_S1_S0_PiS2_S2_S2_ii_param_0,
	.param .u64 .ptr .align 1 _Z30gpuKernelVirialQuadrupletTallyIfEvPT_S1_S1_S1_S1_S1_S1_S0_PiS2_S2_S2_ii_param_1,
	.param .u64 .ptr .align 1 _Z30gpuKernelVirialQuadrupletTallyIfEvPT_S1_S1_S1_S1_S1_S1_S0_PiS2_S2_S2_ii_param_2,
	.param .u64 .ptr .align 1 _Z30gpuKernelVirialQuadrupletTallyIfEvPT_S1_S1_S1_S1_S1_S1_S0_PiS2_S2_S2_ii_param_3,
	.param .u64 .ptr .align 1 _Z30gpuKernelVirialQuadrupletTallyIfEvPT_S1_S1_S1_S1_S1_S1_S0_PiS2_S2_S2_ii_param_4,
	.param .u64 .ptr .align 1 _Z30gpuKernelVirialQuadrupletTallyIfEvPT_S1_S1_S1_S1_S1_S1_S0_PiS2_S2_S2_ii_param_5,
	.param .u64 .ptr .align 1 _Z30gpuKernelVirialQuadrupletTallyIfEvPT_S1_S1_S1_S1_S1_S1_S0_PiS2_S2_S2_ii_param_6,
	.param .f32 _Z30gpuKernelVirialQuadrupletTallyIfEvPT_S1_S1_S1_S1_S1_S1_S0_PiS2_S2_S2_ii_param_7,
	.param .u64 .ptr .align 1 _Z30gpuKernelVirialQuadrupletTallyIfEvPT_S1_S1_S1_S1_S1_S1_S0_PiS2_S2_S2_ii_param_8,
	.param .u64 .ptr .align 1 _Z30gpuKernelVirialQuadrupletTallyIfEvPT_S1_S1_S1_S1_S1_S1_S0_PiS2_S2_S2_ii_param_9,
	.param .u64 .ptr .align 1 _Z30gpuKernelVirialQuadrupletTallyIfEvPT_S1_S1_S1_S1_S1_S1_S0_PiS2_S2_S2_ii_param_10,
	.param .u64 .ptr .align 1 _Z30gpuKernelVirialQuadrupletTallyIfEvPT_S1_S1_S1_S1_S1_S1_S0_PiS2_S2_S2_ii_param_11,
	.param .u32 _Z30gpuKernelVirialQuadrupletTallyIfEvPT_S1_S1_S1_S1_S1_S1_S0_PiS2_S2_S2_ii_param_12,
	.param .u32 _Z30gpuKernelVirialQuadrupletTallyIfEvPT_S1_S1_S1_S1_S1_S1_S0_PiS2_S2_S2_ii_param_13
)
{
	.reg .pred 	%p<5>;
	.reg .b32 	%r<28>;
	.reg .b32 	%f<145>;
	.reg .b64 	%rd<53>;

	ld.param.u64 	%rd11, [_Z30gpuKernelVirialQuadrupletTallyIfEvPT_S1_S1_S1_S1_S1_S1_S0_PiS2_S2_S2_ii_param_1];
	ld.param.u64 	%rd12, [_Z30gpuKernelVirialQuadrupletTallyIfEvPT_S1_S1_S1_S1_S1_S1_S0_PiS2_S2_S2_ii_param_2];
	ld.param.u64 	%rd13, [_Z30gpuKernelVirialQuadrupletTallyIfEvPT_S1_S1_S1_S1_S1_S1_S0_PiS2_S2_S2_ii_param_3];
	ld.param.u64 	%rd14, [_Z30gpuKernelVirialQuadrupletTallyIfEvPT_S1_S1_S1_S1_S1_S1_S0_PiS2_S2_S2_ii_param_4];
	ld.param.u64 	%rd15, [_Z30gpuKernelVirialQuadrupletTallyIfEvPT_S1_S1_S1_S1_S1_S1_S0_PiS2_S2_S2_ii_param_5];
	ld.param.u64 	%rd16, [_Z30gpuKernelVirialQuadrupletTallyIfEvPT_S1_S1_S1_S1_S1_S1_S0_PiS2_S2_S2_ii_param_6];
	ld.param.u32 	%r9, [_Z30gpuKernelVirialQuadrupletTallyIfEvPT_S1_S1_S1_S1_S1_S1_S0_PiS2_S2_S2_ii_param_13];
	cvta.to.global.u64 	%rd1, %rd13;
	cvta.to.global.u64 	%rd2, %rd16;
	cvta.to.global.u64 	%rd3, %rd12;
	cvta.to.global.u64 	%rd4, %rd15;
	cvta.to.global.u64 	%rd5, %rd11;
	cvta.to.global.u64 	%rd6, %rd14;
	mov.u32 	%r10, %tid.x;
	mov.u32 	%r11, %ctaid.x;
	mov.u32 	%r1, %ntid.x;
	mad.lo.s32 	%r26, %r11, %r1, %r10;
	setp.ge.s32 	%p1, %r26, %r9;
	@%p1 bra 	$L__BB7_4;
	ld.param.u32 	%r25, [_Z30gpuKernelVirialQuadrupletTallyIfEvPT_S1_S1_S1_S1_S1_S1_S0_PiS2_S2_S2_ii_param_12];
	setp.eq.s32 	%p2, %r25, 3;
	mov.u32 	%r12, %nctaid.x;
	mul.lo.s32 	%r3, %r1, %r12;
	@%p2 bra 	$L__BB7_2;
	bra.uni 	$L__BB7_3;
$L__BB7_2:
	ld.param.u64 	%rd52, [_Z30gpuKernelVirialQuadrupletTallyIfEvPT_S1_S1_S1_S1_S1_S1_S0_PiS2_S2_S2_ii_param_10];
	ld.param.u64 	%rd50, [_Z30gpuKernelVirialQuadrupletTallyIfEvPT_S1_S1_S1_S1_S1_S1_S0_PiS2_S2_S2_ii_param_9];
	ld.param.u64 	%rd48, [_Z30gpuKernelVirialQuadrupletTallyIfEvPT_S1_S1_S1_S1_S1_S1_S0_PiS2_S2_S2_ii_param_8];
	ld.param.f32 	%f144, [_Z30gpuKernelVirialQuadrupletTallyIfEvPT_S1_S1_S1_S1_S1_S1_S0_PiS2_S2_S2_ii_param_7];
	ld.param.u64 	%rd46, [_Z30gpuKernelVirialQuadrupletTallyIfEvPT_S1_S1_S1_S1_S1_S1_S0_PiS2_S2_S2_ii_param_0];
	cvta.to.global.u64 	%rd31, %rd48;
	mul.wide.s32 	%rd32, %r26, 4;
	add.s64 	%rd33, %rd31, %rd32;
	ld.global.u32 	%r19, [%rd33];
	cvta.to.global.u64 	%rd34, %rd50;
	add.s64 	%rd35, %rd34, %rd32;
	ld.global.u32 	%r20, [%rd35];
	cvta.to.global.u64 	%rd36, %rd52;
	add.s64 	%rd37, %rd36, %rd32;
	ld.global.u32 	%r21, [%rd37];
	ld.global.f32 	%f65, [%rd6];
	ld.global.f32 	%f66, [%rd5];
	ld.global.f32 	%f67, [%rd4];
	ld.global.f32 	%f68, [%rd3];
	mul.f32 	%f69, %f67, %f68;
	fma.rn.f32 	%f70, %f65, %f66, %f69;
	ld.global.f32 	%f71, [%rd2];
	ld.global.f32 	%f72, [%rd1];
	fma.rn.f32 	%f73, %f71, %f72, %f70;
	ld.global.f32 	%f74, [%rd6+4];
	ld.global.f32 	%f75, [%rd5+4];
	ld.global.f32 	%f76, [%rd4+4];
	ld.global.f32 	%f77, [%rd3+4];
	mul.f32 	%f78, %f76, %f77;
	fma.rn.f32 	%f79, %f74, %f75, %f78;
	ld.global.f32 	%f80, [%rd2+4];
	ld.global.f32 	%f81, [%rd1+4];
	fma.rn.f32 	%f82, %f80, %f81, %f79;
	mul.f32 	%f83, %f67, %f77;
	fma.rn.f32 	%f84, %f65, %f75, %f83;
	fma.rn.f32 	%f85, %f71, %f81, %f84;
	ld.global.f32 	%f86, [%rd6+8];
	ld.global.f32 	%f87, [%rd5+8];
	ld.global.f32 	%f88, [%rd4+8];
	ld.global.f32 	%f89, [%rd3+8];
	mul.f32 	%f90, %f88, %f89;
	fma.rn.f32 	%f91, %f86, %f87, %f90;
	ld.global.f32 	%f92, [%rd2+8];
	ld.global.f32 	%f93, [%rd1+8];
	fma.rn.f32 	%f94, %f92, %f93, %f91;
	mul.f32 	%f95, %f67, %f89;
	fma.rn.f32 	%f96, %f65, %f87, %f95;
	fma.rn.f32 	%f97, %f71, %f93, %f96;
	mul.f32 	%f98, %f76, %f89;
	fma.rn.f32 	%f99, %f74, %f87, %f98;
	fma.rn.f32 	%f100, %f80, %f93, %f99;
	mul.lo.s32 	%r22, %r19, 6;
	cvta.to.global.u64 	%rd38, %rd46;
	mul.wide.s32 	%rd39, %r22, 4;
	add.s64 	%rd40, %rd38, %rd39;
	ld.global.f32 	%f101, [%rd40];
	fma.rn.f32 	%f102, %f144, %f73, %f101;
	st.global.f32 	[%rd40], %f102;
	ld.global.f32 	%f103, [%rd40+4];
	fma.rn.f32 	%f104, %f144, %f82, %f103;
	st.global.f32 	[%rd40+4], %f104;
	ld.global.f32 	%f105, [%rd40+8];
	fma.rn.f32 	%f106, %f144, %f94, %f105;
	st.global.f32 	[%rd40+8], %f106;
	ld.global.f32 	%f107, [%rd40+12];
	fma.rn.f32 	%f108, %f144, %f85, %f107;
	st.global.f32 	[%rd40+12], %f108;
	ld.global.f32 	%f109, [%rd40+16];
	fma.rn.f32 	%f110, %f144, %f97, %f109;
	st.global.f32 	[%rd40+16], %f110;
	ld.global.f32 	%f111, [%rd40+20];
	fma.rn.f32 	%f112, %f144, %f100, %f111;
	st.global.f32 	[%rd40+20], %f112;
	mul.lo.s32 	%r23, %r20, 6;
	mul.wide.s32 	%rd41, %r23, 4;
	add.s64 	%rd42, %rd38, %rd41;
	ld.global.f32 	%f113, [%rd42];
	fma.rn.f32 	%f114, %f144, %f73, %f113;
	st.global.f32 	[%rd42], %f114;
	ld.global.f32 	%f115, [%rd42+4];
	fma.rn.f32 	%f116, %f144, %f82, %f115;
	st.global.f32 	[%rd42+4], %f116;
	ld.global.f32 	%f117, [%rd42+8];
	fma.rn.f32 	%f118, %f144, %f94, %f117;
	st.global.f32 	[%rd42+8], %f118;
	ld.global.f32 	%f119, [%rd42+12];
	fma.rn.f32 	%f120, %f144, %f85, %f119;
	st.global.f32 	[%rd42+12], %f120;
	ld.global.f32 	%f121, [%rd42+16];
	fma.rn.f32 	%f122, %f144, %f97, %f121;
	st.global.f32 	[%rd42+16], %f122;
	ld.global.f32 	%f123, [%rd42+20];
	fma.rn.f32 	%f124, %f144, %f100, %f123;
	st.global.f32 	[%rd42+20], %f124;
	mul.lo.s32 	%r24, %r21, 6;
	mul.wide.s32 	%rd43, %r24, 4;
	add.s64 	%rd44, %rd38, %rd43;
	ld.global.f32 	%f125, [%rd44];
	fma.rn.f32 	%f126, %f144, %f73, %f125;
	ld.global.f32 	%f127, [%rd44+4];
	fma.rn.f32 	%f128, %f144, %f82, %f127;
	ld.global.f32 	%f129, [%rd44+8];
	fma.rn.f32 	%f130, %f144, %f94, %f129;
	ld.global.f32 	%f131, [%rd44+12];
	fma.rn.f32 	%f132, %f144, %f85, %f131;
	ld.global.f32 	%f133, [%rd44+16];
	fma.rn.f32 	%f134, %f144, %f97, %f133;
	ld.global.f32 	%f135, [%rd44+20];
	fma.rn.f32 	%f136, %f144, %f100, %f135;
	fma.rn.f32 	%f137, %f144, %f73, %f126;
	st.global.f32 	[%rd44], %f137;
	fma.rn.f32 	%f138, %f144, %f82, %f128;
	st.global.f32 	[%rd44+4], %f138;
	fma.rn.f32 	%f139, %f144, %f94, %f130;
	st.global.f32 	[%rd44+8], %f139;
	fma.rn.f32 	%f140, %f144, %f85, %f132;
	st.global.f32 	[%rd44+12], %f140;
	fma.rn.f32 	%f141, %f144, %f97, %f134;
	st.global.f32 	[%rd44+16], %f141;
	fma.rn.f32 	%f142, %f144, %f100, %f136;
	st.global.f32 	[%rd44+20], %f142;
	add.s32 	%r26, %r26, %r3;
	setp.lt.s32 	%p4, %r26, %r9;
	@%p4 bra 	$L__BB7_2;
	bra.uni 	$L__BB7_4;
$L__BB7_3:
	ld.param.u64 	%rd51, [_Z30gpuKernelVirialQuadrupletTallyIfEvPT_S1_S1_S1_S1_S1_S1_S0_PiS2_S2_S2_ii_param_10];
	ld.param.u64 	%rd49, [_Z30gpuKernelVirialQuadrupletTallyIfEvPT_S1_S1_S1_S1_S1_S1_S0_PiS2_S2_S2_ii_param_9];
	ld.param.u64 	%rd47, [_Z30gpuKernelVirialQuadrupletTallyIfEvPT_S1_S1_S1_S1_S1_S1_S0_PiS2_S2_S2_ii_param_8];
	ld.param.f32 	%f143, [_Z30gpuKernelVirialQuadrupletTallyIfEvPT_S1_S1_S1_S1_S1_S1_S0_PiS2_S2_S2_ii_param_7];
	ld.param.u64 	%rd45, [_Z30gpuKernelVirialQuadrupletTallyIfEvPT_S1_S1_S1_S1_S1_S1_S0_PiS2_S2_S2_ii_param_0];
	cvta.to.global.u64 	%rd17, %rd47;
	mul.wide.s32 	%rd18, %r26, 4;
	add.s64 	%rd19, %rd17, %rd18;
	cvta.to.global.u64 	%rd20, %rd49;
	add.s64 	%rd21, %rd20, %rd18;
	cvta.to.global.u64 	%rd22, %rd51;
	add.s64 	%rd23, %rd22, %rd18;
	ld.global.f32 	%f2, [%rd6];
	ld.global.f32 	%f3, [%rd5];
	ld.global.f32 	%f4, [%rd4];
	ld.global.f32 	%f5, [%rd3];
	mul.f32 	%f6, %f4, %f5;
	fma.rn.f32 	%f7, %f2, %f3, %f6;
	ld.global.f32 	%f8, [%rd2];
	ld.global.f32 	%f9, [%rd1];
	fma.rn.f32 	%f10, %f8, %f9, %f7;
	ld.global.f32 	%f11, [%rd6+4];
	ld.global.f32 	%f12, [%rd5+4];
	ld.global.f32 	%f13, [%rd4+4];
	ld.global.f32 	%f14, [%rd3+4];
	mul.f32 	%f15, %f13, %f14;
	fma.rn.f32 	%f16, %f11, %f12, %f15;
	ld.global.f32 	%f17, [%rd2+4];
	ld.global.f32 	%f18, [%rd1+4];
	fma.rn.f32 	%f19, %f17, %f18, %f16;
	mul.f32 	%f20, %f4, %f14;
	fma.rn.f32 	%f21, %f2, %f12, %f20;
	fma.rn.f32 	%f22, %f8, %f18, %f21;
	ld.global.u32 	%r13, [%rd23];
	ld.global.u32 	%r14, [%rd21];
	ld.global.u32 	%r15, [%rd19];
	mul.lo.s32 	%r16, %r15, 6;
	cvta.to.global.u64 	%rd24, %rd45;
	mul.wide.s32 	%rd25, %r16, 4;
	add.s64 	%rd26, %rd24, %rd25;
	ld.global.f32 	%f23, [%rd26];
	fma.rn.f32 	%f24, %f143, %f10, %f23;
	st.global.f32 	[%rd26], %f24;
	ld.global.f32 	%f25, [%rd26+4];
	fma.rn.f32 	%f26, %f143, %f19, %f25;
	st.global.f32 	[%rd26+4], %f26;
	ld.global.f32 	%f27, [%rd26+8];
	add.f32 	%f28, %f27, 0f00000000;
	st.global.f32 	[%rd26+8], %f28;
	ld.global.f32 	%f29, [%rd26+12];
	fma.rn.f32 	%f30, %f143, %f22, %f29;
	st.global.f32 	[%rd26+12], %f30;
	ld.global.f32 	%f31, [%rd26+16];
	add.f32 	%f32, %f31, 0f00000000;
	st.global.f32 	[%rd26+16], %f32;
	ld.global.f32 	%f33, [%rd26+20];
	add.f32 	%f34, %f33, 0f00000000;
	st.global.f32 	[%rd26+20], %f34;
	mul.lo.s32 	%r17, %r14, 6;
	mul.wide.s32 	%rd27, %r17, 4;
	add.s64 	%rd28, %rd24, %rd27;
	ld.global.f32 	%f35, [%rd28];
	fma.rn.f32 	%f36, %f143, %f10, %f35;
	st.global.f32 	[%rd28], %f36;
	ld.global.f32 	%f37, [%rd28+4];
	fma.rn.f32 	%f38, %f143, %f19, %f37;
	st.global.f32 	[%rd28+4], %f38;
	ld.global.f32 	%f39, [%rd28+8];
	add.f32 	%f40, %f39, 0f00000000;
	st.global.f32 	[%rd28+8], %f40;
	ld.global.f32 	%f41, [%rd28+12];
	fma.rn.f32 	%f42, %f143, %f22, %f41;
	st.global.f32 	[%rd28+12], %f42;
	ld.global.f32 	%f43, [%rd28+16];
	add.f32 	%f44, %f43, 0f00000000;
	st.global.f32 	[%rd28+16], %f44;
	ld.global.f32 	%f45, [%rd28+20];
	add.f32 	%f46, %f45, 0f00000000;
	st.global.f32 	[%rd28+20], %f46;
	mul.lo.s32 	%r18, %r13, 6;
	mul.wide.s32 	%rd29, %r18, 4;
	add.s64 	%rd30, %rd24, %rd29;
	ld.global.f32 	%f47, [%rd30];
	fma.rn.f32 	%f48, %f143, %f10, %f47;
	ld.global.f32 	%f49, [%rd30+4];
	fma.rn.f32 	%f50, %f143, %f19, %f49;
	ld.global.f32 	%f51, [%rd30+8];
	add.f32 	%f52, %f51, 0f00000000;
	ld.global.f32 	%f53, [%rd30+12];
	fma.rn.f32 	%f54, %f143, %f22, %f53;
	ld.global.f32 	%f55, [%rd30+16];
	add.f32 	%f56, %f55, 0f00000000;
	ld.global.f32 	%f57, [%rd30+20];
	add.f32 	%f58, %f57, 0f00000000;
	fma.rn.f32 	%f59, %f143, %f10, %f48;
	st.global.f32 	[%rd30], %f59;
	fma.rn.f32 	%f60, %f143, %f19, %f50;
	st.global.f32 	[%rd30+4], %f60;
	add.f32 	%f61, %f52, 0f00000000;
	st.global.f32 	[%rd30+8], %f61;
	fma.rn.f32 	%f62, %f143, %f22, %f54;
	st.global.f32 	[%rd30+12], %f62;
	add.f32 	%f63, %f56, 0f00000000;
	st.global.f32 	[%rd30+16], %f63;
	add.f32 	%f64, %f58, 0f00000000;
	st.global.f32 	[%rd30+20], %f64;
	add.s32 	%r26, %r26, %r3;
	setp.lt.s32 	%p3, %r26, %r9;
	@%p3 bra 	$L__BB7_3;
$L__BB7_4:
	ret;

}


// ===== COMPILED SASS (sm_100) =====

	.target	sm_100

	.elftype	@"ET_EXEC"


//--------------------- .note.nv.tkinfo           --------------------------
	.section	.note.nv.tkinfo,"",@"SHT_NOTE"
	.sectionflags	@"SHF_NOTE_NV_TKINFO"
	.tkinfo
        /*0018*/ 	.word	0x00000002
        /*0030*/ 	.string	""
        /*0030*/ 	.string	"ptxas"
        /*0030*/ 	.string	"Cuda compilation tools, release 13.0, V13.0.88"
        /*0030*/ 	.string	"Build cuda_13.0.r13.0/compiler.36424714_0"
        /*0030*/ 	.string	"-arch sm_100 -m 64 "



//--------------------- .note.nv.cuinfo           --------------------------
	.section	.note.nv.cuinfo,"",@"SHT_NOTE"
	.sectionflags	@"SHF_NOTE_NV_CUINFO"
        /*0018*/ 	.short	0x0002
        /*001a*/ 	.short	0x0064
        /*001c*/ 	.short	0x0082
	.zero		2


//--------------------- .nv.info                  --------------------------
	.section	.nv.info,"",@"SHT_CUDA_INFO"
	.align	4


	//----- nvinfo : EIATTR_REGCOUNT
	.align		4
        /*0000*/ 	.byte	0x04, 0x2f
        /*0002*/ 	.short	(.L_1 - .L_0)
	.align		4
.L_0:
        /*0004*/ 	.word	index@(_Z24gpuKernelVirialPairTallyIdEvPT_S1_S1_S0_Piii)
        /*0008*/ 	.word	0x00000020


	//----- nvinfo : EIATTR_FRAME_SIZE
	.align		4
.L_1:
        /*000c*/ 	.byte	0x04, 0x11
        /*000e*/ 	.short	(.L_3 - .L_2)
	.align		4
.L_2:
        /*0010*/ 	.word	index@(_Z24gpuKernelVirialPairTallyIdEvPT_S1_S1_S0_Piii)
        /*0014*/ 	.word	0x00000000


	//----- nvinfo : EIATTR_REGCOUNT
	.align		4
.L_3:
        /*0018*/ 	.byte	0x04, 0x2f
        /*001a*/ 	.short	(.L_5 - .L_4)
	.align		4
.L_4:
        /*001c*/ 	.word	index@(_Z24gpuKernelVirialPairTallyIfEvPT_S1_S1_S0_Piii)
        /*0020*/ 	.word	0x00000018


	//----- nvinfo : EIATTR_FRAME_SIZE
	.align		4
.L_5:
        /*0024*/ 	.byte	0x04, 0x11
        /*0026*/ 	.short	(.L_7 - .L_6)
	.align		4
.L_6:
        /*0028*/ 	.word	index@(_Z24gpuKernelVirialPairTallyIfEvPT_S1_S1_S0_Piii)
        /*002c*/ 	.word	0x00000000


	//----- nvinfo : EIATTR_REGCOUNT
	.align		4
.L_7:
        /*0030*/ 	.byte	0x04, 0x2f
        /*0032*/ 	.short	(.L_9 - .L_8)
	.align		4
.L_8:
        /*0034*/ 	.word	index@(_Z24gpuKernelVirialPairTallyIdEvPT_S1_S1_S0_PiS2_ii)
        /*0038*/ 	.word	0x00000020


	//----- nvinfo : EIATTR_FRAME_SIZE
	.align		4
.L_9:
        /*003c*/ 	.byte	0x04, 0x11
        /*003e*/ 	.short	(.L_11 - .L_10)
	.align		4
.L_10:
        /*0040*/ 	.word	index@(_Z24gpuKernelVirialPairTallyIdEvPT_S1_S1_S0_PiS2_ii)
        /*0044*/ 	.word	0x00000000


	//----- nvinfo : EIATTR_REGCOUNT
	.align		4
.L_11:
        /*0048*/ 	.byte	0x04, 0x2f
        /*004a*/ 	.short	(.L_13 - .L_12)
	.align		4
.L_12:
        /*004c*/ 	.word	index@(_Z24gpuKernelVirialPairTallyIfEvPT_S1_S1_S0_PiS2_ii)
        /*0050*/ 	.word	0x0000001e


	//----- nvinfo : EIATTR_FRAME_SIZE
	.align		4
.L_13:
        /*0054*/ 	.byte	0x04, 0x11
        /*0056*/ 	.short	(.L_15 - .L_14)
	.align		4
.L_14:
        /*0058*/ 	.word	index@(_Z24gpuKernelVirialPairTallyIfEvPT_S1_S1_S0_PiS2_ii)
        /*005c*/ 	.word	0x00000000


	//----- nvinfo : EIATTR_REGCOUNT
	.align		4
.L_15:
        /*0060*/ 	.byte	0x04, 0x2f
        /*0062*/ 	.short	(.L_17 - .L_16)
	.align		4
.L_16:
        /*0064*/ 	.word	index@(_Z27gpuKernelVirialTripletTallyIdEvPT_S1_S1_S1_S1_S0_PiS2_S2_ii)
        /*0068*/ 	.word	0x00000020


	//----- nvinfo : EIATTR_FRAME_SIZE
	.align		4
.L_17:
        /*006c*/ 	.byte	0x04, 0x11
        /*006e*/ 	.short	(.L_19 - .L_18)
	.align		4
.L_18:
        /*0070*/ 	.word	index@(_Z27gpuKernelVirialTripletTallyIdEvPT_S1_S1_S1_S1_S0_PiS2_S2_ii)
        /*0074*/ 	.word	0x00000000


	//----- nvinfo : EIATTR_REGCOUNT
	.align		4
.L_19:
        /*0078*/ 	.byte	0x04, 0x2f
        /*007a*/ 	.short	(.L_21 - .L_20)
	.align		4
.L_20:
        /*007c*/ 	.word	index@(_Z27gpuKernelVirialTripletTallyIfEvPT_S1_S1_S1_S1_S0_PiS2_S2_ii)
        /*0080*/ 	.word	0x00000020


	//----- nvinfo : EIATTR_FRAME_SIZE
	.align		4
.L_21:
        /*0084*/ 	.byte	0x04, 0x11
        /*0086*/ 	.short	(.L_23 - .L_22)
	.align		4
.L_22:
        /*0088*/ 	.word	index@(_Z27gpuKernelVirialTripletTallyIfEvPT_S1_S1_S1_S1_S0_PiS2_S2_ii)
        /*008c*/ 	.word	0x00000000


	//----- nvinfo : EIATTR_REGCOUNT
	.align		4
.L_23:
        /*0090*/ 	.byte	0x04, 0x2f
        /*0092*/ 	.short	(.L_25 - .L_24)
	.align		4
.L_24:
        /*0094*/ 	.word	index@(_Z30gpuKernelVirialQuadrupletTallyIdEvPT_S1_S1_S1_S1_S1_S1_S0_PiS2_S2_S2_ii)
        /*0098*/ 	.word	0x00000028


	//----- nvinfo : EIATTR_FRAME_SIZE
	.align		4
.L_25:
        /*009c*/ 	.byte	0x04, 0x11
        /*009e*/ 	.short	(.L_27 - .L_26)
	.align		4
.L_26:
        /*00a0*/ 	.word	index@(_Z30gpuKernelVirialQuadrupletTallyIdEvPT_S1_S1_S1_S1_S1_S1_S0_PiS2_S2_S2_ii)
        /*00a4*/ 	.word	0x00000000


	//----- nvinfo : EIATTR_REGCOUNT
	.align		4
.L_27:
        /*00a8*/ 	.byte	0x04, 0x2f
        /*00aa*/ 	.short	(.L_29 - .L_28)
	.align		4
.L_28:
        /*00ac*/ 	.word	index@(_Z30gpuKernelVirialQuadrupletTallyIfEvPT_S1_S1_S1_S1_S1_S1_S0_PiS2_S2_S2_ii)
        /*00b0*/ 	.word	0x00000020


	//----- nvinfo : EIATTR_FRAME_SIZE
	.align		4
.L_29:
        /*00b4*/ 	.byte	0x04, 0x11
        /*00b6*/ 	.short	(.L_31 - .L_30)
	.align		4
.L_30:
        /*00b8*/ 	.word	index@(_Z30gpuKernelVirialQuadrupletTallyIfEvPT_S1_S1_S1_S1_S1_S1_S0_PiS2_S2_S2_ii)
        /*00bc*/ 	.word	0x00000000


	//----- nvinfo : EIATTR_MIN_STACK_SIZE
	.align		4
.L_31:
        /*00c0*/ 	.byte	0x04, 0x12
        /*00c2*/ 	.short	(.L_33 - .L_32)
	.align		4
.L_32:
        /*00c4*/ 	.word	index@(_Z30gpuKernelVirialQuadrupletTallyIfEvPT_S1_S1_S1_S1_S1_S1_S0_PiS2_S2_S2_ii)
        /*00c8*/ 	.word	0x00000000


	//----- nvinfo : EIATTR_MIN_STACK_SIZE
	.align		4
.L_33:
        /*00cc*/ 	.byte	0x04, 0x12
        /*00ce*/ 	.short	(.L_35 - .L_34)
	.align		4
.L_34:
        /*00d0*/ 	.word	index@(_Z30gpuKernelVirialQuadrupletTallyIdEvPT_S1_S1_S1_S1_S1_S1_S0_PiS2_S2_S2_ii)
        /*00d4*/ 	.word	0x00000000


	//----- nvinfo : EIATTR_MIN_STACK_SIZE
	.align		4
.L_35:
        /*00d8*/ 	.byte	0x04, 0x12
        /*00da*/ 	.short	(.L_37 - .L_36)
	.align		4
.L_36:
        /*00dc*/ 	.word	index@(_Z27gpuKernelVirialTripletTallyIfEvPT_S1_S1_S1_S1_S0_PiS2_S2_ii)
        /*00e0*/ 	.word	0x00000000


	//----- nvinfo : EIATTR_MIN_STACK_SIZE
	.align		4
.L_37:
        /*00e4*/ 	.byte	0x04, 0x12
        /*00e6*/ 	.short	(.L_39 - .L_38)
	.align		4
.L_38:
        /*00e8*/ 	.word	index@(_Z27gpuKernelVirialTripletTallyIdEvPT_S1_S1_S1_S1_S0_PiS2_S2_ii)
        /*00ec*/ 	.word	0x00000000


	//----- nvinfo : EIATTR_MIN_STACK_SIZE
	.align		4
.L_39:
        /*00f0*/ 	.byte	0x04, 0x12
        /*00f2*/ 	.short	(.L_41 - .L_40)
	.align		4
.L_40:
        /*00f4*/ 	.word	index@(_Z24gpuKernelVirialPairTallyIfEvPT_S1_S1_S0_PiS2_ii)
        /*00f8*/ 	.word	0x00000000


	//----- nvinfo : EIATTR_MIN_STACK_SIZE
	.align		4
.L_41:
        /*00fc*/ 	.byte	0x04, 0x12
        /*00fe*/ 	.short	(.L_43 - .L_42)
	.align		4
.L_42:
        /*0100*/ 	.word	index@(_Z24gpuKernelVirialPairTallyIdEvPT_S1_S1_S0_PiS2_ii)
        /*0104*/ 	.word	0x00000000


	//----- nvinfo : EIATTR_MIN_STACK_SIZE
	.align		4
.L_43:
        /*0108*/ 	.byte	0x04, 0x12
        /*010a*/ 	.short	(.L_45 - .L_44)
	.align		4
.L_44:
        /*010c*/ 	.word	index@(_Z24gpuKernelVirialPairTallyIfEvPT_S1_S1_S0_Piii)
        /*0110*/ 	.word	0x00000000


	//----- nvinfo : EIATTR_MIN_STACK_SIZE
	.align		4
.L_45:
        /*0114*/ 	.byte	0x04, 0x12
        /*0116*/ 	.short	(.L_47 - .L_46)
	.align		4
.L_46:
        /*0118*/ 	.word	index@(_Z24gpuKernelVirialPairTallyIdEvPT_S1_S1_S0_Piii)
        /*011c*/ 	.word	0x00000000
.L_47:


//--------------------- .nv.compat                --------------------------
	.section	.nv.compat,"",@"SHT_CUDA_COMPAT_INFO"
	.align	4
        /*0000*/ 	.byte	0x02, 0x09, 0x00, 0x00, 0x02, 0x02, 0x01, 0x00, 0x02, 0x05, 0x05, 0x00, 0x03, 0x07, 0x01, 0x01
        /*0010*/ 	.byte	0x02, 0x03, 0x00, 0x00, 0x02, 0x06, 0x01, 0x00, 0x04, 0x0b, 0x08, 0x00, 0x01, 0x00, 0x00, 0x00
        /*0020*/ 	.byte	0x00, 0x00, 0x00, 0x00


//--------------------- .nv.info._Z30gpuKernelVirialQuadrupletTallyIfEvPT_S1_S1_S1_S1_S1_S1_S0_PiS2_S2_S2_ii --------------------------
	.section	.nv.info._Z30gpuKernelVirialQuadrupletTallyIfEvPT_S1_S1_S1_S1_S1_S1_S0_PiS2_S2_S2_ii,"",@"SHT_CUDA_INFO"
	.sectionflags	@""
	.align	4


	//----- nvinfo : EIATTR_CUDA_API_VERSION
	.align		4
        /*0000*/ 	.byte	0x04, 0x37
        /*0002*/ 	.short	(.L_49 - .L_48)
.L_48:
        /*0004*/ 	.word	0x00000082


	//----- nvinfo : EIATTR_KPARAM_INFO
	.align		4
.L_49:
        /*0008*/ 	.byte	0x04, 0x17
        /*000a*/ 	.short	(.L_51 - .L_50)
.L_50:
        /*000c*/ 	.word	0x00000000
        /*0010*/ 	.short	0x000d
        /*0012*/ 	.short	0x0064
        /*0014*/ 	.byte	0x00, 0xf0, 0x11, 0x00


	//----- nvinfo : EIATTR_KPARAM_INFO
	.align		4
.L_51:
        /*0018*/ 	.byte	0x04, 0x17
        /*001a*/ 	.short	(.L_53 - .L_52)
.L_52:
        /*001c*/ 	.word	0x00000000
        /*0020*/ 	.short	0x000c
        /*0022*/ 	.short	0x0060
        /*0024*/ 	.byte	0x00, 0xf0, 0x11, 0x00


	//----- nvinfo : EIATTR_KPARAM_INFO
	.align		4
.L_53:
        /*0028*/ 	.byte	0x04, 0x17
        /*002a*/ 	.short	(.L_55 - .L_54)
.L_54:
        /*002c*/ 	.word	0x00000000
        /*0030*/ 	.short	0x000b
        /*0032*/ 	.short	0x0058
        /*0034*/ 	.byte	0x00, 0xf5, 0x21, 0x00


	//----- nvinfo : EIATTR_KPARAM_INFO
	.align		4
.L_55:
        /*0038*/ 	.byte	0x04, 0x17
        /*003a*/ 	.short	(.L_57 - .L_56)
.L_56:
        /*003c*/ 	.word	0x00000000
        /*0040*/ 	.short	0x000a
        /*0042*/ 	.short	0x0050
        /*0044*/ 	.byte	0x00, 0xf5, 0x21, 0x00


	//----- nvinfo : EIATTR_KPARAM_INFO
	.align		4
.L_57:
        /*0048*/ 	.byte	0x04, 0x17
        /*004a*/ 	.short	(.L_59 - .L_58)
.L_58:
        /*004c*/ 	.word	0x00000000
        /*0050*/ 	.short	0x0009
        /*0052*/ 	.short	0x0048
        /*0054*/ 	.byte	0x00, 0xf5, 0x21, 0x00


	//----- nvinfo : EIATTR_KPARAM_INFO
	.align		4
.L_59:
        /*0058*/ 	.byte	0x04, 0x17
        /*005a*/ 	.short	(.L_61 - .L_60)
.L_60:
        /*005c*/ 	.word	0x00000000
        /*0060*/ 	.short	0x0008
        /*0062*/ 	.short	0x0040
        /*0064*/ 	.byte	0x00, 0xf5, 0x21, 0x00


	//----- nvinfo : EIATTR_KPARAM_INFO
	.align		4
.L_61:
        /*0068*/ 	.byte	0x04, 0x17
        /*006a*/ 	.short	(.L_63 - .L_62)
.L_62:
        /*006c*/ 	.word	0x00000000
        /*0070*/ 	.short	0x0007
        /*0072*/ 	.short	0x0038
        /*0074*/ 	.byte	0x00, 0xf0, 0x11, 0x00


	//----- nvinfo : EIATTR_KPARAM_INFO
	.align		4
.L_63:
        /*0078*/ 	.byte	0x04, 0x17
        /*007a*/ 	.short	(.L_65 - .L_64)
.L_64:
        /*007c*/ 	.word	0x00000000
        /*0080*/ 	.short	0x0006
        /*0082*/ 	.short	0x0030
        /*0084*/ 	.byte	0x00, 0xf5, 0x21, 0x00


	//----- nvinfo : EIATTR_KPARAM_INFO
	.align		4
.L_65:
        /*0088*/ 	.byte	0x04, 0x17
        /*008a*/ 	.short	(.L_67 - .L_66)
.L_66:
        /*008c*/ 	.word	0x00000000
        /*0090*/ 	.short	0x0005
        /*0092*/ 	.short	0x0028
        /*0094*/ 	.byte	0x00, 0xf5, 0x21, 0x00


	//----- nvinfo : EIATTR_KPARAM_INFO
	.align		4
.L_67:
        /*0098*/ 	.byte	0x04, 0x17
        /*009a*/ 	.short	(.L_69 - .L_68)
.L_68:
        /*009c*/ 	.word	0x00000000
        /*00a0*/ 	.short	0x0004
        /*00a2*/ 	.short	0x0020
        /*00a4*/ 	.byte	0x00, 0xf5, 0x21, 0x00


	//----- nvinfo : EIATTR_KPARAM_INFO
	.align		4
.L_69:
        /*00a8*/ 	.byte	0x04, 0x17
        /*00aa*/ 	.short	(.L_71 - .L_70)
.L_70:
        /*00ac*/ 	.word	0x00000000
        /*00b0*/ 	.short	0x0003
        /*00b2*/ 	.short	0x0018
        /*00b4*/ 	.byte	0x00, 0xf5, 0x21, 0x00


	//----- nvinfo : EIATTR_KPARAM_INFO
	.align		4
.L_71:
        /*00b8*/ 	.byte	0x04, 0x17
        /*00ba*/ 	.short	(.L_73 - .L_72)
.L_72:
        /*00bc*/ 	.word	0x00000000
        /*00c0*/ 	.short	0x0002
        /*00c2*/ 	.short	0x0010
        /*00c4*/ 	.byte	0x00, 0xf5, 0x21, 0x00


	//----- nvinfo : EIATTR_KPARAM_INFO
	.align		4
.L_73:
        /*00c8*/ 	.byte	0x04, 0x17
        /*00ca*/ 	.short	(.L_75 - .L_74)
.L_74:
        /*00cc*/ 	.word	0x00000000
        /*00d0*/ 	.short	0x0001
        /*00d2*/ 	.short	0x0008
        /*00d4*/ 	.byte	0x00, 0xf5, 0x21, 0x00


	//----- nvinfo : EIATTR_KPARAM_INFO
	.align		4
.L_75:
        /*00d8*/ 	.byte	0x04, 0x17
        /*00da*/ 	.short	(.L_77 - .L_76)
.L_76:
        /*00dc*/ 	.word	0x00000000
        /*00e0*/ 	.short	0x0000
        /*00e2*/ 	.short	0x0000
        /*00e4*/ 	.byte	0x00, 0xf5, 0x21, 0x00


	//----- nvinfo : EIATTR_SPARSE_MMA_MASK
	.align		4
.L_77:
        /*00e8*/ 	.byte	0x03, 0x50
        /*00ea*/ 	.short	0x0000


	//----- nvinfo : EIATTR_MAXREG_COUNT
	.align		4
        /*00ec*/ 	.byte	0x03, 0x1b
        /*00ee*/ 	.short	0x00ff


	//----- nvinfo : EIATTR_MERCURY_ISA_VERSION
	.align		4
        /*00f0*/ 	.byte	0x03, 0x5f
        /*00f2*/ 	.short	0x0101


	//----- nvinfo : EIATTR_VRC_CTA_INIT_COUNT
	.align		4
        /*00f4*/ 	.byte	0x02, 0x4a
	.zero		1
	.zero		1


	//----- nvinfo : EIATTR_EXIT_INSTR_OFFSETS
	.align		4
        /*00f8*/ 	.byte	0x04, 0x1c
        /*00fa*/ 	.short	(.L_79 - .L_78)


	//   ....[0]....
.L_78:
        /*00fc*/ 	.word	0x00000070


	//   ....[1]....
        /*0100*/ 	.word	0x000007a0


	//   ....[2]....
        /*0104*/ 	.word	0x00000f40


	//----- nvinfo : EIATTR_CRS_STACK_SIZE
	.align		4
.L_79:
        /*0108*/ 	.byte	0x04, 0x1e
        /*010a*/ 	.short	(.L_81 - .L_80)
.L_80:
        /*010c*/ 	.word	0x00000000


	//----- nvinfo : EIATTR_CBANK_PARAM_SIZE
	.align		4
.L_81:
        /*0110*/ 	.byte	0x03, 0x19
        /*0112*/ 	.short	0x0068


	//----- nvinfo : EIATTR_PARAM_CBANK
	.align		4
        /*0114*/ 	.byte	0x04, 0x0a
        /*0116*/ 	.short	(.L_83 - .L_82)
	.align		4
.L_82:
        /*0118*/ 	.word	index@(.nv.constant0._Z30gpuKernelVirialQuadrupletTallyIfEvPT_S1_S1_S1_S1_S1_S1_S0_PiS2_S2_S2_ii)
        /*011c*/ 	.short	0x0380
        /*011e*/ 	.short	0x0068


	//----- nvinfo : EIATTR_SW_WAR
	.align		4
.L_83:
        /*0120*/ 	.byte	0x04, 0x36
        /*0122*/ 	.short	(.L_85 - .L_84)
.L_84:
        /*0124*/ 	.word	0x00000008
.L_85:


//--------------------- .nv.info._Z30gpuKernelVirialQuadrupletTallyIdEvPT_S1_S1_S1_S1_S1_S1_S0_PiS2_S2_S2_ii --------------------------
	.section	.nv.info._Z30gpuKernelVirialQuadrupletTallyIdEvPT_S1_S1_S1_S1_S1_S1_S0_PiS2_S2_S2_ii,"",@"SHT_CUDA_INFO"
	.sectionflags	@""
	.align	4


	//----- nvinfo : EIATTR_CUDA_API_VERSION
	.align		4
        /*0000*/ 	.byte	0x04, 0x37
        /*0002*/ 	.short	(.L_87 - .L_86)
.L_86:
        /*0004*/ 	.word	0x00000082


	//----- nvinfo : EIATTR_KPARAM_INFO
	.align		4
.L_87:
        /*0008*/ 	.byte	0x04, 0x17
        /*000a*/ 	.short	(.L_89 - .L_88)
.L_88:
        /*000c*/ 	.word	0x00000000
        /*0010*/ 	.short	0x000d
        /*0012*/ 	.short	0x0064
        /*0014*/ 	.byte	0x00, 0xf0, 0x11, 0x00


	//----- nvinfo : EIATTR_KPARAM_INFO
	.align		4
.L_89:
        /*0018*/ 	.byte	0x04, 0x17
        /*001a*/ 	.short	(.L_91 - .L_90)
.L_90:
        /*001c*/ 	.word	0x00000000
        /*0020*/ 	.short	0x000c
        /*0022*/ 	.short	0x0060
        /*0024*/ 	.byte	0x00, 0xf0, 0x11, 0x00


	//----- nvinfo : EIATTR_KPARAM_INFO
	.align		4
.L_91:
        /*0028*/ 	.byte	0x04, 0x17
        /*002a*/ 	.short	(.L_93 - .L_92)
.L_92:
        /*002c*/ 	.word	0x00000000
        /*0030*/ 	.short	0x000b
        /*0032*/ 	.short	0x0058
        /*0034*/ 	.byte	0x00, 0xf5, 0x21, 0x00


	//----- nvinfo : EIATTR_KPARAM_INFO
	.align		4
.L_93:
        /*0038*/ 	.byte	0x04, 0x17
        /*003a*/ 	.short	(.L_95 - .L_94)
.L_94:
        /*003c*/ 	.word	0x00000000
        /*0040*/ 	.short	0x000a
        /*0042*/ 	.short	0x0050
        /*0044*/ 	.byte	0x00, 0xf5, 0x21, 0x00


	//----- nvinfo : EIATTR_KPARAM_INFO
	.align		4
.L_95:
        /*0048*/ 	.byte	0x04, 0x17
        /*004a*/ 	.short	(.L_97 - .L_96)
.L_96:
        /*004c*/ 	.word	0x00000000
        /*0050*/ 	.short	0x0009
        /*0052*/ 	.short	0x0048
        /*0054*/ 	.byte	0x00, 0xf5, 0x21, 0x00


	//----- nvinfo : EIATTR_KPARAM_INFO
	.align		4
.L_97:
        /*0058*/ 	.byte	0x04, 0x17
        /*005a*/ 	.short	(.L_99 - .L_98)
.L_98:
        /*005c*/ 	.word	0x00000000
        /*0060*/ 	.short	0x0008
        /*0062*/ 	.short	0x0040
        /*0064*/ 	.byte	0x00, 0xf5, 0x21, 0x00


	//----- nvinfo : EIATTR_KPARAM_INFO
	.align		4
.L_99:
        /*0068*/ 	.byte	0x04, 0x17
        /*006a*/ 	.short	(.L_101 - .L_100)
.L_100:
        /*006c*/ 	.word	0x00000000
        /*0070*/ 	.short	0x0007
        /*0072*/ 	.short	0x0038
        /*0074*/ 	.byte	0x00, 0xf0, 0x21, 0x00


	//----- nvinfo : EIATTR_KPARAM_INFO
	.align		4
.L_101:
        /*0078*/ 	.byte	0x04, 0x17
        /*007a*/ 	.short	(.L_103 - .L_102)
.L_102:
        /*007c*/ 	.word	0x00000000
        /*0080*/ 	.short	0x0006
        /*0082*/ 	.short	0x0030
        /*0084*/ 	.byte	0x00, 0xf5, 0x21, 0x00


	//----- nvinfo : EIATTR_KPARAM_INFO
	.align		4
.L_103:
        /*0088*/ 	.byte	0x04, 0x17
        /*008a*/ 	.short	(.L_105 - .L_104)
.L_104:
        /*008c*/ 	.word	0x00000000
        /*0090*/ 	.short	0x0005
        /*0092*/ 	.short	0x0028
        /*0094*/ 	.byte	0x00, 0xf5, 0x21, 0x00


	//----- nvinfo : EIATTR_KPARAM_INFO
	.align		4
.L_105:
        /*0098*/ 	.byte	0x04, 0x17
        /*009a*/ 	.short	(.L_107 - .L_106)
.L_106:
        /*009c*/ 	.word	0x00000000
        /*00a0*/ 	.short	0x0004
        /*00a2*/ 	.short	0x0020
        /*00a4*/ 	.byte	0x00, 0xf5, 0x21, 0x00


	//----- nvinfo : EIATTR_KPARAM_INFO
	.align		4
.L_107:
        /*00a8*/ 	.byte	0x04, 0x17
        /*00aa*/ 	.short	(.L_109 - .L_108)
.L_108:
        /*00ac*/ 	.word	0x00000000
        /*00b0*/ 	.short	0x0003
        /*00b2*/ 	.short	0x0018
        /*00b4*/ 	.byte	0x00, 0xf5, 0x21, 0x00


	//----- nvinfo : EIATTR_KPARAM_INFO
	.align		4
.L_109:
        /*00b8*/ 	.byte	0x04, 0x17
        /*00ba*/ 	.short	(.L_111 - .L_110)
.L_110:
        /*00bc*/ 	.word	0x00000000
        /*00c0*/ 	.short	0x0002
        /*00c2*/ 	.short	0x0010
        /*00c4*/ 	.byte	0x00, 0xf5, 0x21, 0x00


	//----- nvinfo : EIATTR_KPARAM_INFO
	.align		4
.L_111:
        /*00c8*/ 	.byte	0x04, 0x17
        /*00ca*/ 	.short	(.L_113 - .L_112)
.L_112:
        /*00cc*/ 	.word	0x00000000
        /*00d0*/ 	.short	0x0001
        /*00d2*/ 	.short	0x0008
        /*00d4*/ 	.byte	0x00, 0xf5, 0x21, 0x00


	//----- nvinfo : EIATTR_KPARAM_INFO
	.align		4
.L_113:
        /*00d8*/ 	.byte	0x04, 0x17
        /*00da*/ 	.short	(.L_115 - .L_114)
.L_114:
        /*00dc*/ 	.word	0x00000000
        /*00e0*/ 	.short	0x0000
        /*00e2*/ 	.short	0x0000
        /*00e4*/ 	.byte	0x00, 0xf5, 0x21, 0x00


	//----- nvinfo : EIATTR_SPARSE_MMA_MASK
	.align		4
.L_115:
        /*00e8*/ 	.byte	0x03, 0x50
        /*00ea*/ 	.short	0x0000


	//----- nvinfo : EIATTR_MAXREG_COUNT
	.align		4
        /*00ec*/ 	.byte	0x03, 0x1b
        /*00ee*/ 	.short	0x00ff


	//----- nvinfo : EIATTR_MERCURY_ISA_VERSION
	.align		4
        /*00f0*/ 	.byte	0x03, 0x5f
        /*00f2*/ 	.short	0x0101


	//----- nvinfo : EIATTR_VRC_CTA_INIT_COUNT
	.align		4
        /*00f4*/ 	.byte	0x02, 0x4a
	.zero		1
	.zero		1


	//----- nvinfo : EIATTR_EXIT_INSTR_OFFSETS
	.align		4
        /*00f8*/ 	.byte	0x04, 0x1c
        /*00fa*/ 	.short	(.L_117 - .L_116)


	//   ....[0]....
.L_116:
        /*00fc*/ 	.word	0x00000070


	//   ....[1]....
        /*0100*/ 	.word	0x00000770


	//   ....[2]....
        /*0104*/ 	.word	0x00000f10


	//----- nvinfo : EIATTR_CRS_STACK_SIZE
	.align		4
.L_117:
        /*0108*/ 	.byte	0x04, 0x1e
        /*010a*/ 	.short	(.L_119 - .L_118)
.L_118:
        /*010c*/ 	.word	0x00000000


	//----- nvinfo : EIATTR_CBANK_PARAM_SIZE
	.align		4
.L_119:
        /*0110*/ 	.byte	0x03, 0x19
        /*0112*/ 	.short	0x0068


	//----- nvinfo : EIATTR_PARAM_CBANK
	.align		4
        /*0114*/ 	.byte	0x04, 0x0a
        /*0116*/ 	.short	(.L_121 - .L_120)
	.align		4
.L_120:
        /*0118*/ 	.word	index@(.nv.constant0._Z30gpuKernelVirialQuadrupletTallyIdEvPT_S1_S1_S1_S1_S1_S1_S0_PiS2_S2_S2_ii)
        /*011c*/ 	.short	0x0380
        /*011e*/ 	.short	0x0068


	//----- nvinfo : EIATTR_SW_WAR
	.align		4
.L_121:
        /*0120*/ 	.byte	0x04, 0x36
        /*0122*/ 	.short	(.L_123 - .L_122)
.L_122:
        /*0124*/ 	.word	0x00000008
.L_123:


//--------------------- .nv.info._Z27gpuKernelVirialTripletTallyIfEvPT_S1_S1_S1_S1_S0_PiS2_S2_ii --------------------------
	.section	.nv.info._Z27gpuKernelVirialTripletTallyIfEvPT_S1_S1_S1_S1_S0_PiS2_S2_ii,"",@"SHT_CUDA_INFO"
	.sectionflags	@""
	.align	4


	//----- nvinfo : EIATTR_CUDA_API_VERSION
	.align		4
        /*0000*/ 	.byte	0x04, 0x37
        /*0002*/ 	.short	(.L_125 - .L_124)
.L_124:
        /*0004*/ 	.word	0x00000082


	//----- nvinfo : EIATTR_KPARAM_INFO
	.align		4
.L_125:
        /*0008*/ 	.byte	0x04, 0x17
        /*000a*/ 	.short	(.L_127 - .L_126)
.L_126:
        /*000c*/ 	.word	0x00000000
        /*0010*/ 	.short	0x000a
        /*0012*/ 	.short	0x004c
        /*0014*/ 	.byte	0x00, 0xf0, 0x11, 0x00


	//----- nvinfo : EIATTR_KPARAM_INFO
	.align		4
.L_127:
        /*0018*/ 	.byte	0x04, 0x17
        /*001a*/ 	.short	(.L_129 - .L_128)
.L_128:
        /*001c*/ 	.word	0x00000000
        /*0020*/ 	.short	0x0009
        /*0022*/ 	.short	0x0048
        /*0024*/ 	.byte	0x00, 0xf0, 0x11, 0x00


	//----- nvinfo : EIATTR_KPARAM_INFO
	.align		4
.L_129:
        /*0028*/ 	.byte	0x04, 0x17
        /*002a*/ 	.short	(.L_131 - .L_130)
.L_130:
        /*002c*/ 	.word	0x00000000
        /*0030*/ 	.short	0x0008
        /*0032*/ 	.short	0x0040
        /*0034*/ 	.byte	0x00, 0xf5, 0x21, 0x00


	//----- nvinfo : EIATTR_KPARAM_INFO
	.align		4
.L_131:
        /*0038*/ 	.byte	0x04, 0x17
        /*003a*/ 	.short	(.L_133 - .L_132)
.L_132:
        /*003c*/ 	.word	0x00000000
        /*0040*/ 	.short	0x0007
        /*0042*/ 	.short	0x0038
        /*0044*/ 	.byte	0x00, 0xf5, 0x21, 0x00


	//----- nvinfo : EIATTR_KPARAM_INFO
	.align		4
.L_133:
        /*0048*/ 	.byte	0x04, 0x17
        /*004a*/ 	.short	(.L_135 - .L_134)
.L_134:
        /*004c*/ 	.word	0x00000000
        /*0050*/ 	.short	0x0006
        /*0052*/ 	.short	0x0030
        /*0054*/ 	.byte	0x00, 0xf5, 0x21, 0x00


	//----- nvinfo : EIATTR_KPARAM_INFO
	.align		4
.L_135:
        /*0058*/ 	.byte	0x04, 0x17
        /*005a*/ 	.short	(.L_137 - .L_136)
.L_136:
        /*005c*/ 	.word	0x00000000
        /*0060*/ 	.short	0x0005
        /*0062*/ 	.short	0x0028
        /*0064*/ 	.byte	0x00, 0xf0, 0x11, 0x00


	//----- nvinfo : EIATTR_KPARAM_INFO
	.align		4
.L_137:
        /*0068*/ 	.byte	0x04, 0x17
        /*006a*/ 	.short	(.L_139 - .L_138)
.L_138:
        /*006c*/ 	.word	0x00000000
        /*0070*/ 	.short	0x0004
        /*0072*/ 	.short	0x0020
        /*0074*/ 	.byte	0x00, 0xf5, 0x21, 0x00


	//----- nvinfo : EIATTR_KPARAM_INFO
	.align		4
.L_139:
        /*0078*/ 	.byte	0x04, 0x17
        /*007a*/ 	.short	(.L_141 - .L_140)
.L_140:
        /*007c*/ 	.word	0x00000000
        /*0080*/ 	.short	0x0003
        /*0082*/ 	.short	0x0018
        /*0084*/ 	.byte	0x00, 0xf5, 0x21, 0x00


	//----- nvinfo : EIATTR_KPARAM_INFO
	.align		4
.L_141:
        /*0088*/ 	.byte	0x04, 0x17
        /*008a*/ 	.short	(.L_143 - .L_142)
.L_142:
        /*008c*/ 	.word	0x00000000
        /*0090*/ 	.short	0x0002
        /*0092*/ 	.short	0x0010
        /*0094*/ 	.byte	0x00, 0xf5, 0x21, 0x00


	//----- nvinfo : EIATTR_KPARAM_INFO
	.align		4
.L_143:
        /*0098*/ 	.byte	0x04, 0x17
        /*009a*/ 	.short	(.L_145 - .L_144)
.L_144:
        /*009c*/ 	.word	0x00000000
        /*00a0*/ 	.short	0x0001
        /*00a2*/ 	.short	0x0008
        /*00a4*/ 	.byte	0x00, 0xf5, 0x21, 0x00


	//----- nvinfo : EIATTR_KPARAM_INFO
	.align		4
.L_145:
        /*00a8*/ 	.byte	0x04, 0x17
        /*00aa*/ 	.short	(.L_147 - .L_146)
.L_146:
        /*00ac*/ 	.word	0x00000000
        /*00b0*/ 	.short	0x0000
        /*00b2*/ 	.short	0x0000
        /*00b4*/ 	.byte	0x00, 0xf5, 0x21, 0x00


	//----- nvinfo : EIATTR_SPARSE_MMA_MASK
	.align		4
.L_147:
        /*00b8*/ 	.byte	0x03, 0x50
        /*00ba*/ 	.short	0x0000


	//----- nvinfo : EIATTR_MAXREG_COUNT
	.align		4
        /*00bc*/ 	.byte	0x03, 0x1b
        /*00be*/ 	.short	0x00ff


	//----- nvinfo : EIATTR_MERCURY_ISA_VERSION
	.align		4
        /*00c0*/ 	.byte	0x03, 0x5f
        /*00c2*/ 	.short	0x0101


	//----- nvinfo : EIATTR_VRC_CTA_INIT_COUNT
	.align		4
        /*00c4*/ 	.byte	0x02, 0x4a
	.zero		1
	.zero		1


	//----- nvinfo : EIATTR_EXIT_INSTR_OFFSETS
	.align		4
        /*00c8*/ 	.byte	0x04, 0x1c
        /*00ca*/ 	.short	(.L_149 - .L_148)


	//   ....[0]....
.L_148:
        /*00cc*/ 	.word	0x00000070


	//   ....[1]....
        /*00d0*/ 	.word	0x000006b0


	//   ....[2]....
        /*00d4*/ 	.word	0x00000d10


	//----- nvinfo : EIATTR_CRS_STACK_SIZE
	.align		4
.L_149:
        /*00d8*/ 	.byte	0x04, 0x1e
        /*00da*/ 	.short	(.L_151 - .L_150)
.L_150:
        /*00dc*/ 	.word	0x00000000


	//----- nvinfo : EIATTR_CBANK_PARAM_SIZE
	.align		4
.L_151:
        /*00e0*/ 	.byte	0x03, 0x19
        /*00e2*/ 	.short	0x0050


	//----- nvinfo : EIATTR_PARAM_CBANK
	.align		4
        /*00e4*/ 	.byte	0x04, 0x0a
        /*00e6*/ 	.short	(.L_153 - .L_152)
	.align		4
.L_152:
        /*00e8*/ 	.word	index@(.nv.constant0._Z27gpuKernelVirialTripletTallyIfEvPT_S1_S1_S1_S1_S0_PiS2_S2_ii)
        /*00ec*/ 	.short	0x0380
        /*00ee*/ 	.short	0x0050


	//----- nvinfo : EIATTR_SW_WAR
	.align		4
.L_153:
        /*00f0*/ 	.byte	0x04, 0x36
        /*00f2*/ 	.short	(.L_155 - .L_154)
.L_154:
        /*00f4*/ 	.word	0x00000008
.L_155:


//--------------------- .nv.info._Z27gpuKernelVirialTripletTallyIdEvPT_S1_S1_S1_S1_S0_PiS2_S2_ii --------------------------
	.section	.nv.info._Z27gpuKernelVirialTripletTallyIdEvPT_S1_S1_S1_S1_S0_PiS2_S2_ii,"",@"SHT_CUDA_INFO"
	.sectionflags	@""
	.align	4


	//----- nvinfo : EIATTR_CUDA_API_VERSION
	.align		4
        /*0000*/ 	.byte	0x04, 0x37
        /*0002*/ 	.short	(.L_157 - .L_156)
.L_156:
        /*0004*/ 	.word	0x00000082


	//----- nvinfo : EIATTR_KPARAM_INFO
	.align		4
.L_157:
        /*0008*/ 	.byte	0x04, 0x17
        /*000a*/ 	.short	(.L_159 - .L_158)
.L_158:
        /*000c*/ 	.word	0x00000000
        /*0010*/ 	.short	0x000a
        /*0012*/ 	.short	0x004c
        /*0014*/ 	.byte	0x00, 0xf0, 0x11, 0x00


	//----- nvinfo : EIATTR_KPARAM_INFO
	.align		4
.L_159:
        /*0018*/ 	.byte	0x04, 0x17
        /*001a*/ 	.short	(.L_161 - .L_160)
.L_160:
        /*001c*/ 	.word	0x00000000
        /*0020*/ 	.short	0x0009
        /*0022*/ 	.short	0x0048
        /*0024*/ 	.byte	0x00, 0xf0, 0x11, 0x00


	//----- nvinfo : EIATTR_KPARAM_INFO
	.align		4
.L_161:
        /*0028*/ 	.byte	0x04, 0x17
        /*002a*/ 	.short	(.L_163 - .L_162)
.L_162:
        /*002c*/ 	.word	0x00000000
        /*0030*/ 	.short	0x0008
        /*0032*/ 	.short	0x0040
        /*0034*/ 	.byte	0x00, 0xf5, 0x21, 0x00


	//----- nvinfo : EIATTR_KPARAM_INFO
	.align		4
.L_163:
        /*0038*/ 	.byte	0x04, 0x17
        /*003a*/ 	.short	(.L_165 - .L_164)
.L_164:
        /*003c*/ 	.word	0x00000000
        /*0040*/ 	.short	0x0007
        /*0042*/ 	.short	0x0038
        /*0044*/ 	.byte	0x00, 0xf5, 0x21, 0x00


	//----- nvinfo : EIATTR_KPARAM_INFO
	.align		4
.L_165:
        /*0048*/ 	.byte	0x04, 0x17
        /*004a*/ 	.short	(.L_167 - .L_166)
.L_166:
        /*004c*/ 	.word	0x00000000
        /*0050*/ 	.short	0x0006
        /*0052*/ 	.short	0x0030
        /*0054*/ 	.byte	0x00, 0xf5, 0x21, 0x00


	//----- nvinfo : EIATTR_KPARAM_INFO
	.align		4
.L_167:
        /*0058*/ 	.byte	0x04, 0x17
        /*005a*/ 	.short	(.L_169 - .L_168)
.L_168:
        /*005c*/ 	.word	0x00000000
        /*0060*/ 	.short	0x0005
        /*0062*/ 	.short	0x0028
        /*0064*/ 	.byte	0x00, 0xf0, 0x21, 0x00


	//----- nvinfo : EIATTR_KPARAM_INFO
	.align		4
.L_169:
        /*0068*/ 	.byte	0x04, 0x17
        /*006a*/ 	.short	(.L_171 - .L_170)
.L_170:
        /*006c*/ 	.word	0x00000000
        /*0070*/ 	.short	0x0004
        /*0072*/ 	.short	0x0020
        /*0074*/ 	.byte	0x00, 0xf5, 0x21, 0x00


	//----- nvinfo : EIATTR_KPARAM_INFO
	.align		4
.L_171:
        /*0078*/ 	.byte	0x04, 0x17
        /*007a*/ 	.short	(.L_173 - .L_172)
.L_172:
        /*007c*/ 	.word	0x00000000
        /*0080*/ 	.short	0x0003
        /*0082*/ 	.short	0x0018
        /*0084*/ 	.byte	0x00, 0xf5, 0x21, 0x00


	//----- nvinfo : EIATTR_KPARAM_INFO
	.align		4
.L_173:
        /*0088*/ 	.byte	0x04, 0x17
        /*008a*/ 	.short	(.L_175 - .L_174)
.L_174:
        /*008c*/ 	.word	0x00000000
        /*0090*/ 	.short	0x0002
        /*0092*/ 	.short	0x0010
        /*0094*/ 	.byte	0x00, 0xf5, 0x21, 0x00


	//----- nvinfo : EIATTR_KPARAM_INFO
	.align		4
.L_175:
        /*0098*/ 	.byte	0x04, 0x17
        /*009a*/ 	.short	(.L_177 - .L_176)
.L_176:
        /*009c*/ 	.word	0x00000000
        /*00a0*/ 	.short	0x0001
        /*00a2*/ 	.short	0x0008
        /*00a4*/ 	.byte	0x00, 0xf5, 0x21, 0x00


	//----- nvinfo : EIATTR_KPARAM_INFO
	.align		4
.L_177:
        /*00a8*/ 	.byte	0x04, 0x17
        /*00aa*/ 	.short	(.L_179 - .L_178)
.L_178:
        /*00ac*/ 	.word	0x00000000
        /*00b0*/ 	.short	0x0000
        /*00b2*/ 	.short	0x0000
        /*00b4*/ 	.byte	0x00, 0xf5, 0x21, 0x00


	//----- nvinfo : EIATTR_SPARSE_MMA_MASK
	.align		4
.L_179:
        /*00b8*/ 	.byte	0x03, 0x50
        /*00ba*/ 	.short	0x0000


	//----- nvinfo : EIATTR_MAXREG_COUNT
	.align		4
        /*00bc*/ 	.byte	0x03, 0x1b
        /*00be*/ 	.short	0x00ff


	//----- nvinfo : EIATTR_MERCURY_ISA_VERSION
	.align		4
        /*00c0*/ 	.byte	0x03, 0x5f
        /*00c2*/ 	.short	0x0101


	//----- nvinfo : EIATTR_VRC_CTA_INIT_COUNT
	.align		4
        /*00c4*/ 	.byte	0x02, 0x4a
	.zero		1
	.zero		1


	//----- nvinfo : EIATTR_EXIT_INSTR_OFFSETS
	.align		4
        /*00c8*/ 	.byte	0x04, 0x1c
        /*00ca*/ 	.short	(.L_181 - .L_180)


	//   ....[0]....
.L_180:
        /*00cc*/ 	.word	0x00000070


	//   ....[1]....
        /*00d0*/ 	.word	0x000006b0


	//   ....[2]....
        /*00d4*/ 	.word	0x00000d10


	//----- nvinfo : EIATTR_CRS_STACK_SIZE
	.align		4
.L_181:
        /*00d8*/ 	.byte	0x04, 0x1e
        /*00da*/ 	.short	(.L_183 - .L_182)
.L_182:
        /*00dc*/ 	.word	0x00000000


	//----- nvinfo : EIATTR_CBANK_PARAM_SIZE
	.align		4
.L_183:
        /*00e0*/ 	.byte	0x03, 0x19
        /*00e2*/ 	.short	0x0050


	//----- nvinfo : EIATTR_PARAM_CBANK
	.align		4
        /*00e4*/ 	.byte	0x04, 0x0a
        /*00e6*/ 	.short	(.L_185 - .L_184)
	.align		4
.L_184:
        /*00e8*/ 	.word	index@(.nv.constant0._Z27gpuKernelVirialTripletTallyIdEvPT_S1_S1_S1_S1_S0_PiS2_S2_ii)
        /*00ec*/ 	.short	0x0380
        /*00ee*/ 	.short	0x0050


	//----- nvinfo : EIATTR_SW_WAR
	.align		4
.L_185:
        /*00f0*/ 	.byte	0x04, 0x36
        /*00f2*/ 	.short	(.L_187 - .L_186)
.L_186:
        /*00f4*/ 	.word	0x00000008
.L_187:


//--------------------- .nv.info._Z24gpuKernelVirialPairTallyIfEvPT_S1_S1_S0_PiS2_ii --------------------------
	.section	.nv.info._Z24gpuKernelVirialPairTallyIfEvPT_S1_S1_S0_PiS2_ii,"",@"SHT_CUDA_INFO"
	.sectionflags	@""
	.align	4


	//----- nvinfo : EIATTR_CUDA_API_VERSION
	.align		4
        /*0000*/ 	.byte	0x04, 0x37
        /*0002*/ 	.short	(.L_189 - .L_188)
.L_188:
        /*0004*/ 	.word	0x00000082


	//----- nvinfo : EIATTR_KPARAM_INFO
	.align		4
.L_189:
        /*0008*/ 	.byte	0x04, 0x17
        /*000a*/ 	.short	(.L_191 - .L_190)
.L_190:
        /*000c*/ 	.word	0x00000000
        /*0010*/ 	.short	0x0007
        /*0012*/ 	.short	0x0034
        /*0014*/ 	.byte	0x00, 0xf0, 0x11, 0x00


	//----- nvinfo : EIATTR_KPARAM_INFO
	.align		4
.L_191:
        /*0018*/ 	.byte	0x04, 0x17
        /*001a*/ 	.short	(.L_193 - .L_192)
.L_192:
        /*001c*/ 	.word	0x00000000
        /*0020*/ 	.short	0x0006
        /*0022*/ 	.short	0x0030
        /*0024*/ 	.byte	0x00, 0xf0, 0x11, 0x00


	//----- nvinfo : EIATTR_KPARAM_INFO
	.align		4
.L_193:
        /*0028*/ 	.byte	0x04, 0x17
        /*002a*/ 	.short	(.L_195 - .L_194)
.L_194:
        /*002c*/ 	.word	0x00000000
        /*0030*/ 	.short	0x0005
        /*0032*/ 	.short	0x0028
        /*0034*/ 	.byte	0x00, 0xf5, 0x21, 0x00


	//----- nvinfo : EIATTR_KPARAM_INFO
	.align		4
.L_195:
        /*0038*/ 	.byte	0x04, 0x17
        /*003a*/ 	.short	(.L_197 - .L_196)
.L_196:
        /*003c*/ 	.word	0x00000000
        /*0040*/ 	.short	0x0004
        /*0042*/ 	.short	0x0020
        /*0044*/ 	.byte	0x00, 0xf5, 0x21, 0x00


	//----- nvinfo : EIATTR_KPARAM_INFO
	.align		4
.L_197:
        /*0048*/ 	.byte	0x04, 0x17
        /*004a*/ 	.short	(.L_199 - .L_198)
.L_198:
        /*004c*/ 	.word	0x00000000
        /*0050*/ 	.short	0x0003
        /*0052*/ 	.short	0x0018
        /*0054*/ 	.byte	0x00, 0xf0, 0x11, 0x00


	//----- nvinfo : EIATTR_KPARAM_INFO
	.align		4
.L_199:
        /*0058*/ 	.byte	0x04, 0x17
        /*005a*/ 	.short	(.L_201 - .L_200)
.L_200:
        /*005c*/ 	.word	0x00000000
        /*0060*/ 	.short	0x0002
        /*0062*/ 	.short	0x0010
        /*0064*/ 	.byte	0x00, 0xf5, 0x21, 0x00


	//----- nvinfo : EIATTR_KPARAM_INFO
	.align		4
.L_201:
        /*0068*/ 	.byte	0x04, 0x17
        /*006a*/ 	.short	(.L_203 - .L_202)
.L_202:
        /*006c*/ 	.word	0x00000000
        /*0070*/ 	.short	0x0001
        /*0072*/ 	.short	0x0008
        /*0074*/ 	.byte	0x00, 0xf5, 0x21, 0x00


	//----- nvinfo : EIATTR_KPARAM_INFO
	.align		4
.L_203:
        /*0078*/ 	.byte	0x04, 0x17
        /*007a*/ 	.short	(.L_205 - .L_204)
.L_204:
        /*007c*/ 	.word	0x00000000
        /*0080*/ 	.short	0x0000
        /*0082*/ 	.short	0x0000
        /*0084*/ 	.byte	0x00, 0xf5, 0x21, 0x00


	//----- nvinfo : EIATTR_SPARSE_MMA_MASK
	.align		4
.L_205:
        /*0088*/ 	.byte	0x03, 0x50
        /*008a*/ 	.short	0x0000


	//----- nvinfo : EIATTR_MAXREG_COUNT
	.align		4
        /*008c*/ 	.byte	0x03, 0x1b
        /*008e*/ 	.short	0x00ff


	//----- nvinfo : EIATTR_MERCURY_ISA_VERSION
	.align		4
        /*0090*/ 	.byte	0x03, 0x5f
        /*0092*/ 	.short	0x0101


	//----- nvinfo : EIATTR_VRC_CTA_INIT_COUNT
	.align		4
        /*0094*/ 	.byte	0x02, 0x4a
	.zero		1
	.zero		1


	//----- nvinfo : EIATTR_EXIT_INSTR_OFFSETS
	.align		4
        /*0098*/ 	.byte	0x04, 0x1c
        /*009a*/ 	.short	(.L_207 - .L_206)


	//   ....[0]....
.L_206:
        /*009c*/ 	.word	0x00000070


	//   ....[1]....
        /*00a0*/ 	.word	0x00000500


	//   ....[2]....
        /*00a4*/ 	.word	0x000008e0


	//----- nvinfo : EIATTR_CRS_STACK_SIZE
	.align		4
.L_207:
        /*00a8*/ 	.byte	0x04, 0x1e
        /*00aa*/ 	.short	(.L_209 - .L_208)
.L_208:
        /*00ac*/ 	.word	0x00000000


	//----- nvinfo : EIATTR_CBANK_PARAM_SIZE
	.align		4
.L_209:
        /*00b0*/ 	.byte	0x03, 0x19
        /*00b2*/ 	.short	0x0038


	//----- nvinfo : EIATTR_PARAM_CBANK
	.align		4
        /*00b4*/ 	.byte	0x04, 0x0a
        /*00b6*/ 	.short	(.L_211 - .L_210)
	.align		4
.L_210:
        /*00b8*/ 	.word	index@(.nv.constant0._Z24gpuKernelVirialPairTallyIfEvPT_S1_S1_S0_PiS2_ii)
        /*00bc*/ 	.short	0x0380
        /*00be*/ 	.short	0x0038


	//----- nvinfo : EIATTR_SW_WAR
	.align		4
.L_211:
        /*00c0*/ 	.byte	0x04, 0x36
        /*00c2*/ 	.short	(.L_213 - .L_212)
.L_212:
        /*00c4*/ 	.word	0x00000008
.L_213:


//--------------------- .nv.info._Z24gpuKernelVirialPairTallyIdEvPT_S1_S1_S0_PiS2_ii --------------------------
	.section	.nv.info._Z24gpuKernelVirialPairTallyIdEvPT_S1_S1_S0_PiS2_ii,"",@"SHT_CUDA_INFO"
	.sectionflags	@""
	.align	4


	//----- nvinfo : EIATTR_CUDA_API_VERSION
	.align		4
        /*0000*/ 	.byte	0x04, 0x37
        /*0002*/ 	.short	(.L_215 - .L_214)
.L_214:
        /*0004*/ 	.word	0x00000082


	//----- nvinfo : EIATTR_KPARAM_INFO
	.align		4
.L_215:
        /*0008*/ 	.byte	0x04, 0x17
        /*000a*/ 	.short	(.L_217 - .L_216)
.L_216:
        /*000c*/ 	.word	0x00000000
        /*0010*/ 	.short	0x0007
        /*0012*/ 	.short	0x0034
        /*0014*/ 	.byte	0x00, 0xf0, 0x11, 0x00


	//----- nvinfo : EIATTR_KPARAM_INFO
	.align		4
.L_217:
        /*0018*/ 	.byte	0x04, 0x17
        /*001a*/ 	.short	(.L_219 - .L_218)
.L_218:
        /*001c*/ 	.word	0x00000000
        /*0020*/ 	.short	0x0006
        /*0022*/ 	.short	0x0030
        /*0024*/ 	.byte	0x00, 0xf0, 0x11, 0x00


	//----- nvinfo : EIATTR_KPARAM_INFO
	.align		4
.L_219:
        /*0028*/ 	.byte	0x04, 0x17
        /*002a*/ 	.short	(.L_221 - .L_220)
.L_220:
        /*002c*/ 	.word	0x00000000
        /*0030*/ 	.short	0x0005
        /*0032*/ 	.short	0x0028
        /*0034*/ 	.byte	0x00, 0xf5, 0x21, 0x00


	//----- nvinfo : EIATTR_KPARAM_INFO
	.align		4
.L_221:
        /*0038*/ 	.byte	0x04, 0x17
        /*003a*/ 	.short	(.L_223 - .L_222)
.L_222:
        /*003c*/ 	.word	0x00000000
        /*0040*/ 	.short	0x0004
        /*0042*/ 	.short	0x0020
        /*0044*/ 	.byte	0x00, 0xf5, 0x21, 0x00


	//----- nvinfo : EIATTR_KPARAM_INFO
	.align		4
.L_223:
        /*0048*/ 	.byte	0x04, 0x17
        /*004a*/ 	.short	(.L_225 - .L_224)
.L_224:
        /*004c*/ 	.word	0x00000000
        /*0050*/ 	.short	0x0003
        /*0052*/ 	.short	0x0018
        /*0054*/ 	.byte	0x00, 0xf0, 0x21, 0x00


	//----- nvinfo : EIATTR_KPARAM_INFO
	.align		4
.L_225:
        /*0058*/ 	.byte	0x04, 0x17
        /*005a*/ 	.short	(.L_227 - .L_226)
.L_226:
        /*005c*/ 	.word	0x00000000
        /*0060*/ 	.short	0x0002
        /*0062*/ 	.short	0x0010
        /*0064*/ 	.byte	0x00, 0xf5, 0x21, 0x00


	//----- nvinfo : EIATTR_KPARAM_INFO
	.align		4
.L_227:
        /*0068*/ 	.byte	0x04, 0x17
        /*006a*/ 	.short	(.L_229 - .L_228)
.L_228:
        /*006c*/ 	.word	0x00000000
        /*0070*/ 	.short	0x0001
        /*0072*/ 	.short	0x0008
        /*0074*/ 	.byte	0x00, 0xf5, 0x21, 0x00


	//----- nvinfo : EIATTR_KPARAM_INFO
	.align		4
.L_229:
        /*0078*/ 	.byte	0x04, 0x17
        /*007a*/ 	.short	(.L_231 - .L_230)
.L_230:
        /*007c*/ 	.word	0x00000000
        /*0080*/ 	.short	0x0000
        /*0082*/ 	.short	0x0000
        /*0084*/ 	.byte	0x00, 0xf5, 0x21, 0x00


	//----- nvinfo : EIATTR_SPARSE_MMA_MASK
	.align		4
.L_231:
        /*0088*/ 	.byte	0x03, 0x50
        /*008a*/ 	.short	0x0000


	//----- nvinfo : EIATTR_MAXREG_COUNT
	.align		4
        /*008c*/ 	.byte	0x03, 0x1b
        /*008e*/ 	.short	0x00ff


	//----- nvinfo : EIATTR_MERCURY_ISA_VERSION
	.align		4
        /*0090*/ 	.byte	0x03, 0x5f
        /*0092*/ 	.short	0x0101


	//----- nvinfo : EIATTR_VRC_CTA_INIT_COUNT
	.align		4
        /*0094*/ 	.byte	0x02, 0x4a
	.zero		1
	.zero		1


	//----- nvinfo : EIATTR_EXIT_INSTR_OFFSETS
	.align		4
        /*0098*/ 	.byte	0x04, 0x1c
        /*009a*/ 	.short	(.L_233 - .L_232)


	//   ....[0]....
.L_232:
        /*009c*/ 	.word	0x00000070


	//   ....[1]....
        /*00a0*/ 	.word	0x000004f0


	//   ....[2]....
        /*00a4*/ 	.word	0x000008f0


	//----- nvinfo : EIATTR_CRS_STACK_SIZE
	.align		4
.L_233:
        /*00a8*/ 	.byte	0x04, 0x1e
        /*00aa*/ 	.short	(.L_235 - .L_234)
.L_234:
        /*00ac*/ 	.word	0x00000000


	//----- nvinfo : EIATTR_CBANK_PARAM_SIZE
	.align		4
.L_235:
        /*00b0*/ 	.byte	0x03, 0x19
        /*00b2*/ 	.short	0x0038


	//----- nvinfo : EIATTR_PARAM_CBANK
	.align		4
        /*00b4*/ 	.byte	0x04, 0x0a
        /*00b6*/ 	.short	(.L_237 - .L_236)
	.align		4
.L_236:
        /*00b8*/ 	.word	index@(.nv.constant0._Z24gpuKernelVirialPairTallyIdEvPT_S1_S1_S0_PiS2_ii)
        /*00bc*/ 	.short	0x0380
        /*00be*/ 	.short	0x0038


	//----- nvinfo : EIATTR_SW_WAR
	.align		4
.L_237:
        /*00c0*/ 	.byte	0x04, 0x36
        /*00c2*/ 	.short	(.L_239 - .L_238)
.L_238:
        /*00c4*/ 	.word	0x00000008
.L_239:


//--------------------- .nv.info._Z24gpuKernelVirialPairTallyIfEvPT_S1_S1_S0_Piii --------------------------
	.section	.nv.info._Z24gpuKernelVirialPairTallyIfEvPT_S1_S1_S0_Piii,"",@"SHT_CUDA_INFO"
	.sectionflags	@""
	.align	4


	//----- nvinfo : EIATTR_CUDA_API_VERSION
	.align		4
        /*0000*/ 	.byte	0x04, 0x37
        /*0002*/ 	.short	(.L_241 - .L_240)
.L_240:
        /*0004*/ 	.word	0x00000082


	//----- nvinfo : EIATTR_KPARAM_INFO
	.align		4
.L_241:
        /*0008*/ 	.byte	0x04, 0x17
        /*000a*/ 	.short	(.L_243 - .L_242)
.L_242:
        /*000c*/ 	.word	0x00000000
        /*0010*/ 	.short	0x0006
        /*0012*/ 	.short	0x002c
        /*0014*/ 	.byte	0x00, 0xf0, 0x11, 0x00


	//----- nvinfo : EIATTR_KPARAM_INFO
	.align		4
.L_243:
        /*0018*/ 	.byte	0x04, 0x17
        /*001a*/ 	.short	(.L_245 - .L_244)
.L_244:
        /*001c*/ 	.word	0x00000000
        /*0020*/ 	.short	0x0005
        /*0022*/ 	.short	0x0028
        /*0024*/ 	.byte	0x00, 0xf0, 0x11, 0x00


	//----- nvinfo : EIATTR_KPARAM_INFO
	.align		4
.L_245:
        /*0028*/ 	.byte	0x04, 0x17
        /*002a*/ 	.short	(.L_247 - .L_246)
.L_246:
        /*002c*/ 	.word	0x00000000
        /*0030*/ 	.short	0x0004
        /*0032*/ 	.short	0x0020
        /*0034*/ 	.byte	0x00, 0xf5, 0x21, 0x00


	//----- nvinfo : EIATTR_KPARAM_INFO
	.align		4
.L_247:
        /*0038*/ 	.byte	0x04, 0x17
        /*003a*/ 	.short	(.L_249 - .L_248)
.L_248:
        /*003c*/ 	.word	0x00000000
        /*0040*/ 	.short	0x0003
        /*0042*/ 	.short	0x0018
        /*0044*/ 	.byte	0x00, 0xf0, 0x11, 0x00


	//----- nvinfo : EIATTR_KPARAM_INFO
	.align		4
.L_249:
        /*0048*/ 	.byte	0x04, 0x17
        /*004a*/ 	.short	(.L_251 - .L_250)
.L_250:
        /*004c*/ 	.word	0x00000000
        /*0050*/ 	.short	0x0002
        /*0052*/ 	.short	0x0010
        /*0054*/ 	.byte	0x00, 0xf5, 0x21, 0x00


	//----- nvinfo : EIATTR_KPARAM_INFO
	.align		4
.L_251:
        /*0058*/ 	.byte	0x04, 0x17
        /*005a*/ 	.short	(.L_253 - .L_252)
.L_252:
        /*005c*/ 	.word	0x00000000
        /*0060*/ 	.short	0x0001
        /*0062*/ 	.short	0x0008
        /*0064*/ 	.byte	0x00, 0xf5, 0x21, 0x00


	//----- nvinfo : EIATTR_KPARAM_INFO
	.align		4
.L_253:
        /*0068*/ 	.byte	0x04, 0x17
        /*006a*/ 	.short	(.L_255 - .L_254)
.L_254:
        /*006c*/ 	.word	0x00000000
        /*0070*/ 	.short	0x0000
        /*0072*/ 	.short	0x0000
        /*0074*/ 	.byte	0x00, 0xf5, 0x21, 0x00


	//----- nvinfo : EIATTR_SPARSE_MMA_MASK
	.align		4
.L_255:
        /*0078*/ 	.byte	0x03, 0x50
        /*007a*/ 	.short	0x0000


	//----- nvinfo : EIATTR_MAXREG_COUNT
	.align		4
        /*007c*/ 	.byte	0x03, 0x1b
        /*007e*/ 	.short	0x00ff


	//----- nvinfo : EIATTR_MERCURY_ISA_VERSION
	.align		4
        /*0080*/ 	.byte	0x03, 0x5f
        /*0082*/ 	.short	0x0101


	//----- nvinfo : EIATTR_VRC_CTA_INIT_COUNT
	.align		4
        /*0084*/ 	.byte	0x02, 0x4a
	.zero		1
	.zero		1


	//----- nvinfo : EIATTR_EXIT_INSTR_OFFSETS
	.align		4
        /*0088*/ 	.byte	0x04, 0x1c
        /*008a*/ 	.short	(.L_257 - .L_256)


	//   ....[0]....
.L_256:
        /*008c*/ 	.word	0x00000070


	//   ....[1]....
        /*0090*/ 	.word	0x00000390


	//   ....[2]....
        /*0094*/ 	.word	0x00000600


	//----- nvinfo : EIATTR_CRS_STACK_SIZE
	.align		4
.L_257:
        /*0098*/ 	.byte	0x04, 0x1e
        /*009a*/ 	.short	(.L_259 - .L_258)
.L_258:
        /*009c*/ 	.word	0x00000000


	//----- nvinfo : EIATTR_CBANK_PARAM_SIZE
	.align		4
.L_259:
        /*00a0*/ 	.byte	0x03, 0x19
        /*00a2*/ 	.short	0x0030


	//----- nvinfo : EIATTR_PARAM_CBANK
	.align		4
        /*00a4*/ 	.byte	0x04, 0x0a
        /*00a6*/ 	.short	(.L_261 - .L_260)
	.align		4
.L_260:
        /*00a8*/ 	.word	index@(.nv.constant0._Z24gpuKernelVirialPairTallyIfEvPT_S1_S1_S0_Piii)
        /*00ac*/ 	.short	0x0380
        /*00ae*/ 	.short	0x0030


	//----- nvinfo : EIATTR_SW_WAR
	.align		4
.L_261:
        /*00b0*/ 	.byte	0x04, 0x36
        /*00b2*/ 	.short	(.L_263 - .L_262)
.L_262:
        /*00b4*/ 	.word	0x00000008
.L_263:


//--------------------- .nv.info._Z24gpuKernelVirialPairTallyIdEvPT_S1_S1_S0_Piii --------------------------
	.section	.nv.info._Z24gpuKernelVirialPairTallyIdEvPT_S1_S1_S0_Piii,"",@"SHT_CUDA_INFO"
	.sectionflags	@""
	.align	4


	//----- nvinfo : EIATTR_CUDA_API_VERSION
	.align		4
        /*0000*/ 	.byte	0x04, 0x37
        /*0002*/ 	.short	(.L_265 - .L_264)
.L_264:
        /*0004*/ 	.word	0x00000082


	//----- nvinfo : EIATTR_KPARAM_INFO
	.align		4
.L_265:
        /*0008*/ 	.byte	0x04, 0x17
        /*000a*/ 	.short	(.L_267 - .L_266)
.L_266:
        /*000c*/ 	.word	0x00000000
        /*0010*/ 	.short	0x0006
        /*0012*/ 	.short	0x002c
        /*0014*/ 	.byte	0x00, 0xf0, 0x11, 0x00


	//----- nvinfo : EIATTR_KPARAM_INFO
	.align		4
.L_267:
        /*0018*/ 	.byte	0x04, 0x17
        /*001a*/ 	.short	(.L_269 - .L_268)
.L_268:
        /*001c*/ 	.word	0x00000000
        /*0020*/ 	.short	0x0005
        /*0022*/ 	.short	0x0028
        /*0024*/ 	.byte	0x00, 0xf0, 0x11, 0x00


	//----- nvinfo : EIATTR_KPARAM_INFO
	.align		4
.L_269:
        /*0028*/ 	.byte	0x04, 0x17
        /*002a*/ 	.short	(.L_271 - .L_270)
.L_270:
        /*002c*/ 	.word	0x00000000
        /*0030*/ 	.short	0x0004
        /*0032*/ 	.short	0x0020
        /*0034*/ 	.byte	0x00, 0xf5, 0x21, 0x00


	//----- nvinfo : EIATTR_KPARAM_INFO
	.align		4
.L_271:
        /*0038*/ 	.byte	0x04, 0x17
        /*003a*/ 	.short	(.L_273 - .L_272)
.L_272:
        /*003c*/ 	.word	0x00000000
        /*0040*/ 	.short	0x0003
        /*0042*/ 	.short	0x0018
        /*0044*/ 	.byte	0x00, 0xf0, 0x21, 0x00


	//----- nvinfo : EIATTR_KPARAM_INFO
	.align		4
.L_273:
        /*0048*/ 	.byte	0x04, 0x17
        /*004a*/ 	.short	(.L_275 - .L_274)
.L_274:
        /*004c*/ 	.word	0x00000000
        /*0050*/ 	.short	0x0002
        /*0052*/ 	.short	0x0010
        /*0054*/ 	.byte	0x00, 0xf5, 0x21, 0x00


	//----- nvinfo : EIATTR_KPARAM_INFO
	.align		4
.L_275:
        /*0058*/ 	.byte	0x04, 0x17
        /*005a*/ 	.short	(.L_277 - .L_276)
.L_276:
        /*005c*/ 	.word	0x00000000
        /*0060*/ 	.short	0x0001
        /*0062*/ 	.short	0x0008
        /*0064*/ 	.byte	0x00, 0xf5, 0x21, 0x00


	//----- nvinfo : EIATTR_KPARAM_INFO
	.align		4
.L_277:
        /*0068*/ 	.byte	0x04, 0x17
        /*006a*/ 	.short	(.L_279 - .L_278)
.L_278:
        /*006c*/ 	.word	0x00000000
        /*0070*/ 	.short	0x0000
        /*0072*/ 	.short	0x0000
        /*0074*/ 	.byte	0x00, 0xf5, 0x21, 0x00


	//----- nvinfo : EIATTR_SPARSE_MMA_MASK
	.align		4
.L_279:
        /*0078*/ 	.byte	0x03, 0x50
        /*007a*/ 	.short	0x0000


	//----- nvinfo : EIATTR_MAXREG_COUNT
	.align		4
        /*007c*/ 	.byte	0x03, 0x1b
        /*007e*/ 	.short	0x00ff


	//----- nvinfo : EIATTR_MERCURY_ISA_VERSION
	.align		4
        /*0080*/ 	.byte	0x03, 0x5f
        /*0082*/ 	.short	0x0101


	//----- nvinfo : EIATTR_VRC_CTA_INIT_COUNT
	.align		4
        /*0084*/ 	.byte	0x02, 0x4a
	.zero		1
	.zero		1


	//----- nvinfo : EIATTR_EXIT_INSTR_OFFSETS
	.align		4
        /*0088*/ 	.byte	0x04, 0x1c
        /*008a*/ 	.short	(.L_281 - .L_280)


	//   ....[0]....
.L_280:
        /*008c*/ 	.word	0x00000070


	//   ....[1]....
        /*0090*/ 	.word	0x00000380


	//   ....[2]....
        /*0094*/ 	.word	0x00000610


	//----- nvinfo : EIATTR_CRS_STACK_SIZE
	.align		4
.L_281:
        /*0098*/ 	.byte	0x04, 0x1e
        /*009a*/ 	.short	(.L_283 - .L_282)
.L_282:
        /*009c*/ 	.word	0x00000000


	//----- nvinfo : EIATTR_CBANK_PARAM_SIZE
	.align		4
.L_283:
        /*00a0*/ 	.byte	0x03, 0x19
        /*00a2*/ 	.short	0x0030


	//----- nvinfo : EIATTR_PARAM_CBANK
	.align		4
        /*00a4*/ 	.byte	0x04, 0x0a
        /*00a6*/ 	.short	(.L_285 - .L_284)
	.align		4
.L_284:
        /*00a8*/ 	.word	index@(.nv.constant0._Z24gpuKernelVirialPairTallyIdEvPT_S1_S1_S0_Piii)
        /*00ac*/ 	.short	0x0380
        /*00ae*/ 	.short	0x0030


	//----- nvinfo : EIATTR_SW_WAR
	.align		4
.L_285:
        /*00b0*/ 	.byte	0x04, 0x36
        /*00b2*/ 	.short	(.L_287 - .L_286)
.L_286:
        /*00b4*/ 	.word	0x00000008
.L_287:


//--------------------- .nv.callgraph             --------------------------
	.section	.nv.callgraph,"",@"SHT_CUDA_CALLGRAPH"
	.align	4
	.sectionentsize	8
	.align		4
        /*0000*/ 	.word	0x00000000
	.align		4
        /*0004*/ 	.word	0xffffffff
	.align		4
        /*0008*/ 	.word	0x00000000
	.align		4
        /*000c*/ 	.word	0xfffffffe
	.align		4
        /*0010*/ 	.word	0x00000000
	.align		4
        /*0014*/ 	.word	0xfffffffd
	.align		4
        /*0018*/ 	.word	0x00000000
	.align		4
        /*001c*/ 	.word	0xfffffffc


//--------------------- .text._Z30gpuKernelVirialQuadrupletTallyIfEvPT_S1_S1_S1_S1_S1_S1_S0_PiS2_S2_S2_ii --------------------------
	.section	.text._Z30gpuKernelVirialQuadrupletTallyIfEvPT_S1_S1_S1_S1_S1_S1_S0_PiS2_S2_S2_ii,"ax",@progbits
	.align	128
        .global         _Z30gpuKernelVirialQuadrupletTallyIfEvPT_S1_S1_S1_S1_S1_S1_S0_PiS2_S2_S2_ii
        .type           _Z30gpuKernelVirialQuadrupletTallyIfEvPT_S1_S1_S1_S1_S1_S1_S0_PiS2_S2_S2_ii,@function
        .size           _Z30gpuKernelVirialQuadrupletTallyIfEvPT_S1_S1_S1_S1_S1_S1_S0_PiS2_S2_S2_ii,(.L_x_26 - _Z30gpuKernelVirialQuadrupletTallyIfEvPT_S1_S1_S1_S1_S1_S1_S0_PiS2_S2_S2_ii)
        .other          _Z30gpuKernelVirialQuadrupletTallyIfEvPT_S1_S1_S1_S1_S1_S1_S0_PiS2_S2_S2_ii,@"STO_CUDA_ENTRY STV_DEFAULT"
_Z30gpuKernelVirialQuadrupletTallyIfEvPT_S1_S1_S1_S1_S1_S1_S0_PiS2_S2_S2_ii:
.text._Z30gpuKernelVirialQuadrupletTallyIfEvPT_S1_S1_S1_S1_S1_S1_S0_PiS2_S2_S2_ii:
[----:B------:R-:W-:Y:S01]  /*0000*/  LDC R1, c[0x0][0x37c] ;  /* 0x0000df00ff017b82 */ /* 0x000fe20000000800 */
[----:B------:R-:W0:Y:S07]  /*0010*/  S2R R19, SR_TID.X ;  /* 0x0000000000137919 */ /* 0x000e2e0000002100 */
[----:B------:R-:W0:Y:S01]  /*0020*/  S2UR UR4, SR_CTAID.X ;  /* 0x00000000000479c3 */ /* 0x000e220000002500 */
[----:B------:R-:W1:Y:S07]  /*0030*/  LDCU UR5, c[0x0][0x3e4] ;  /* 0x00007c80ff0577ac */ /* 0x000e6e0008000800 */
[----:B------:R-:W0:Y:S02]  /*0040*/  LDC R0, c[0x0][0x360] ;  /* 0x0000d800ff007b82 */ /* 0x000e240000000800 */
[----:B0-----:R-:W-:-:S05]  /*0050*/  IMAD R19, R0, UR4, R19 ;  /* 0x0000000400137c24 */ /* 0x001fca000f8e0213 */
[----:B-1----:R-:W-:-:S13]  /*0060*/  ISETP.GE.AND P0, PT, R19, UR5, PT ;  /* 0x0000000513007c0c */ /* 0x002fda000bf06270 */
[----:B------:R-:W-:Y:S05]  /*0070*/  @P0 EXIT ;  /* 0x000000000000094d */ /* 0x000fea0003800000 */
[----:B------:R-:W0:Y:S01]  /*0080*/  LDCU UR8, c[0x0][0x3e0] ;  /* 0x00007c00ff0877ac */ /* 0x000e220008000800 */
[----:B------:R-:W1:Y:S01]  /*0090*/  LDCU UR4, c[0x0][0x370] ;  /* 0x00006e00ff0477ac */ /* 0x000e620008000800 */
[----:B------:R-:W2:Y:S01]  /*00a0*/  LDCU.64 UR6, c[0x0][0x358] ;  /* 0x00006b00ff0677ac */ /* 0x000ea20008000a00 */
[----:B------:R-:W3:Y:S01]  /*00b0*/  LDCU UR9, c[0x0][0x3b8] ;  /* 0x00007700ff0977ac */ /* 0x000ee20008000800 */
[----:B------:R-:W4:Y:S01]  /*00c0*/  LDCU UR10, c[0x0][0x3b8] ;  /* 0x00007700ff0a77ac */ /* 0x000f220008000800 */
[----:B0-----:R-:W-:Y:S01]  /*00d0*/  UISETP.NE.AND UP0, UPT, UR8, 0x3, UPT ;  /* 0x000000030800788c */ /* 0x001fe2000bf05270 */
[----:B-1----:R-:W-:-:S08]  /*00e0*/  IMAD R0, R0, UR4, RZ ;  /* 0x0000000400007c24 */ /* 0x002fd0000f8e02ff */
[----:B--234-:R-:W-:Y:S05]  /*00f0*/  BRA.U !UP0, `(.L_x_0) ;  /* 0x0000000508ac7547 */ /* 0x01cfea000b800000 */
.L_x_1:
[----:B0-----:R-:W0:Y:S08]  /*0100*/  LDC.64 R8, c[0x0][0x3c0] ;  /* 0x0000f000ff087b82 */ /* 0x001e300000000a00 */
[----:B------:R-:W1:Y:S08]  /*0110*/  LDC.64 R26, c[0x0][0x3a8] ;  /* 0x0000ea00ff1a7b82 */ /* 0x000e700000000a00 */
[----:B------:R-:W2:Y:S01]  /*0120*/  LDC.64 R4, c[0x0][0x390] ;  /* 0x0000e400ff047b82 */ /* 0x000ea20000000a00 */
[----:B0-----:R-:W-:-:S07]  /*0130*/  IMAD.WIDE R8, R19, 0x4, R8 ;  /* 0x0000000413087825 */ /* 0x001fce00078e0208 */
[----:B------:R-:W0:Y:S01]  /*0140*/  LDC.64 R28, c[0x0][0x3a0] ;  /* 0x0000e800ff1c7b82 */ /* 0x000e220000000a00 */
[----:B------:R3:W4:Y:S07]  /*0150*/  LDG.E R17, desc[UR6][R8.64] ;  /* 0x0000000608117981 */ /* 0x00072e000c1e1900 */
[----:B------:R-:W5:Y:S01]  /*0160*/  LDC.64 R22, c[0x0][0x388] ;  /* 0x0000e200ff167b82 */ /* 0x000f620000000a00 */
[----:B-1----:R-:W4:Y:S04]  /*0170*/  LDG.E R14, desc[UR6][R26.64] ;  /* 0x000000061a0e7981 */ /* 0x002f28000c1e1900 */
[----:B------:R-:W4:Y:S03]  /*0180*/  LDG.E R16, desc[UR6][R26.64+0x4] ;  /* 0x000004061a107981 */ /* 0x000f26000c1e1900 */
[----:B---3--:R-:W1:Y:S01]  /*0190*/  LDC.64 R8, c[0x0][0x3c8] ;  /* 0x0000f200ff087b82 */ /* 0x008e620000000a00 */
[----:B--2---:R-:W2:Y:S04]  /*01a0*/  LDG.E R21, desc[UR6][R4.64] ;  /* 0x0000000604157981 */ /* 0x004ea8000c1e1900 */
[----:B------:R3:W2:Y:S03]  /*01b0*/  LDG.E R13, desc[UR6][R4.64+0x4] ;  /* 0x00000406040d7981 */ /* 0x0006a6000c1e1900 */
[----:B------:R-:W3:Y:S01]  /*01c0*/  LDC.64 R10, c[0x0][0x3b0] ;  /* 0x0000ec00ff0a7b82 */ /* 0x000ee20000000a00 */
[----:B0-----:R-:W2:Y:S04]  /*01d0*/  LDG.E R15, desc[UR6][R28.64] ;  /* 0x000000061c0f7981 */ /* 0x001ea8000c1e1900 */
[----:B------:R-:W2:Y:S03]  /*01e0*/  LDG.E R12, desc[UR6][R28.64+0x4] ;  /* 0x000004061c0c7981 */ /* 0x000ea6000c1e1900 */
[----:B------:R-:W0:Y:S01]  /*01f0*/  LDC.64 R2, c[0x0][0x380] ;  /* 0x0000e000ff027b82 */ /* 0x000e220000000a00 */
[----:B-----5:R-:W5:Y:S07]  /*0200*/  LDG.E R18, desc[UR6][R22.64] ;  /* 0x0000000616127981 */ /* 0x020f6e000c1e1900 */
[----:B------:R-:W0:Y:S01]  /*0210*/  LDC.64 R6, c[0x0][0x398] ;  /* 0x0000e600ff067b82 */ /* 0x000e220000000a00 */
[----:B-1----:R-:W-:-:S06]  /*0220*/  IMAD.WIDE R8, R19, 0x4, R8 ;  /* 0x0000000413087825 */ /* 0x002fcc00078e0208 */
[----:B------:R-:W5:Y:S04]  /*0230*/  LDG.E R8, desc[UR6][R8.64] ;  /* 0x0000000608087981 */ /* 0x000f68000c1e1900 */
[----:B---3--:R-:W3:Y:S04]  /*0240*/  LDG.E R24, desc[UR6][R10.64+0x4] ;  /* 0x000004060a187981 */ /* 0x008ee8000c1e1900 */
[----:B------:R-:W3:Y:S04]  /*0250*/  LDG.E R20, desc[UR6][R10.64] ;  /* 0x000000060a147981 */ /* 0x000ee8000c1e1900 */
[----:B0-----:R-:W3:Y:S01]  /*0260*/  LDG.E R29, desc[UR6][R6.64+0x4] ;  /* 0x00000406061d7981 */ /* 0x001ee2000c1e1900 */
[----:B----4-:R-:W-:-:S03]  /*0270*/  IMAD R25, R17, 0x6, RZ ;  /* 0x0000000611197824 */ /* 0x010fc600078e02ff */
[----:B------:R-:W4:Y:S01]  /*0280*/  LDG.E R17, desc[UR6][R22.64+0x4] ;  /* 0x0000040616117981 */ /* 0x000f22000c1e1900 */
[----:B------:R-:W-:-:S03]  /*0290*/  IMAD.WIDE R4, R25, 0x4, R2 ;  /* 0x0000000419047825 */ /* 0x000fc600078e0202 */
[----:B------:R0:W3:Y:S04]  /*02a0*/  LDG.E R25, desc[UR6][R6.64] ;  /* 0x0000000606197981 */ /* 0x0000e8000c1e1900 */
[----:B------:R-:W3:Y:S04]  /*02b0*/  LDG.E R26, desc[UR6][R4.64] ;  /* 0x00000006041a7981 */ /* 0x000ee8000c1e1900 */
[----:B------:R-:W3:Y:S01]  /*02c0*/  LDG.E R27, desc[UR6][R4.64+0x4] ;  /* 0x00000406041b7981 */ /* 0x000ee2000c1e1900 */
[----:B0-----:R-:W0:Y:S03]  /*02d0*/  LDC.64 R6, c[0x0][0x3d0] ;  /* 0x0000f400ff067b82 */ /* 0x001e260000000a00 */
[----:B------:R-:W3:Y:S04]  /*02e0*/  LDG.E R28, desc[UR6][R4.64+0x8] ;  /* 0x00000806041c7981 */ /* 0x000ee8000c1e1900 */
[----:B------:R-:W3:Y:S04]  /*02f0*/  LDG.E R22, desc[UR6][R4.64+0xc] ;  /* 0x00000c0604167981 */ /* 0x000ee8000c1e1900 */
[----:B------:R-:W3:Y:S04]  /*0300*/  LDG.E R23, desc[UR6][R4.64+0x10] ;  /* 0x0000100604177981 */ /* 0x000ee8000c1e1900 */
[----:B------:R-:W3:Y:S01]  /*0310*/  LDG.E R10, desc[UR6][R4.64+0x14] ;  /* 0x00001406040a7981 */ /* 0x000ee2000c1e1900 */
[----:B--2---:R-:W-:Y:S01]  /*0320*/  FMUL R21, R14, R21 ;  /* 0x000000150e157220 */ /* 0x004fe20000400000 */
[-C--:B------:R-:W-:Y:S01]  /*0330*/  FMUL R11, R16, R13.reuse ;  /* 0x0000000d100b7220 */ /* 0x080fe20000400000 */
[----:B------:R-:W-:-:S02]  /*0340*/  FMUL R14, R14, R13 ;  /* 0x0000000d0e0e7220 */ /* 0x000fc40000400000 */
[----:B-----5:R-:W-:Y:S01]  /*0350*/  FFMA R21, R15, R18, R21 ;  /* 0x000000120f157223 */ /* 0x020fe20000000015 */
[----:B0-----:R-:W-:-:S04]  /*0360*/  IMAD.WIDE R6, R19, 0x4, R6 ;  /* 0x0000000413067825 */ /* 0x001fc800078e0206 */
[----:B------:R-:W-:Y:S02]  /*0370*/  IMAD R9, R8, 0x6, RZ ;  /* 0x0000000608097824 */ /* 0x000fe400078e02ff */
[----:B------:R-:W2:Y:S02]  /*0380*/  LDG.E R6, desc[UR6][R6.64] ;  /* 0x0000000606067981 */ /* 0x000ea4000c1e1900 */
[----:B------:R-:W-:-:S04]  /*0390*/  IMAD.WIDE R8, R9, 0x4, R2 ;  /* 0x0000000409087825 */ /* 0x000fc800078e0202 */
[-C--:B----4-:R-:W-:Y:S01]  /*03a0*/  FFMA R11, R12, R17.reuse, R11 ;  /* 0x000000110c0b7223 */ /* 0x090fe2000000000b */
[----:B------:R-:W-:-:S03]  /*03b0*/  FFMA R15, R15, R17, R14 ;  /* 0x000000110f0f7223 */ /* 0x000fc6000000000e */
[----:B---3--:R-:W-:Y:S01]  /*03c0*/  FFMA R24, R24, R29, R11 ;  /* 0x0000001d18187223 */ /* 0x008fe2000000000b */
[C---:B------:R-:W-:Y:S01]  /*03d0*/  FFMA R25, R20.reuse, R25, R21 ;  /* 0x0000001914197223 */ /* 0x040fe20000000015 */
[----:B------:R-:W-:-:S03]  /*03e0*/  FFMA R29, R20, R29, R15 ;  /* 0x0000001d141d7223 */ /* 0x000fc6000000000f */
[----:B------:R-:W-:Y:S01]  /*03f0*/  FFMA R11, R25, UR9, R26 ;  /* 0x00000009190b7c23 */ /* 0x000fe2000800001a */
[----:B------:R-:W-:Y:S01]  /*0400*/  FFMA R27, R24, UR9, R27 ;  /* 0x00000009181b7c23 */ /* 0x000fe2000800001b */
[----:B------:R-:W-:Y:S01]  /*0410*/  FADD R13, RZ, R28 ;  /* 0x0000001cff0d7221 */ /* 0x000fe20000000000 */
[----:B------:R-:W-:Y:S01]  /*0420*/  FFMA R15, R29, UR9, R22 ;  /* 0x000000091d0f7c23 */ /* 0x000fe20008000016 */
[----:B------:R-:W-:Y:S01]  /*0430*/  FADD R23, RZ, R23 ;  /* 0x00000017ff177221 */ /* 0x000fe20000000000 */
[----:B------:R-:W-:Y:S01]  /*0440*/  FADD R17, RZ, R10 ;  /* 0x0000000aff117221 */ /* 0x000fe20000000000 */
[----:B------:R0:W-:Y:S04]  /*0450*/  STG.E desc[UR6][R4.64], R11 ;  /* 0x0000000b04007986 */ /* 0x0001e8000c101906 */
[----:B------:R-:W-:Y:S04]  /*0460*/  STG.E desc[UR6][R4.64+0x4], R27 ;  /* 0x0000041b04007986 */ /* 0x000fe8000c101906 */
[----:B------:R-:W-:Y:S04]  /*0470*/  STG.E desc[UR6][R4.64+0x8], R13 ;  /* 0x0000080d04007986 */ /* 0x000fe8000c101906 */
[----:B------:R-:W-:Y:S04]  /*0480*/  STG.E desc[UR6][R4.64+0xc], R15 ;  /* 0x00000c0f04007986 */ /* 0x000fe8000c101906 */
[----:B------:R-:W-:Y:S04]  /*0490*/  STG.E desc[UR6][R4.64+0x10], R23 ;  /* 0x0000101704007986 */ /* 0x000fe8000c101906 */
[----:B------:R1:W-:Y:S04]  /*04a0*/  STG.E desc[UR6][R4.64+0x14], R17 ;  /* 0x0000141104007986 */ /* 0x0003e8000c101906 */
[----:B------:R-:W3:Y:S04]  /*04b0*/  LDG.E R10, desc[UR6][R8.64] ;  /* 0x00000006080a7981 */ /* 0x000ee8000c1e1900 */
[----:B0-----:R-:W4:Y:S04]  /*04c0*/  LDG.E R11, desc[UR6][R8.64+0x4] ;  /* 0x00000406080b7981 */ /* 0x001f28000c1e1900 */
[----:B------:R-:W1:Y:S04]  /*04d0*/  LDG.E R12, desc[UR6][R8.64+0x8] ;  /* 0x00000806080c7981 */ /* 0x000e68000c1e1900 */
[----:B------:R-:W5:Y:S04]  /*04e0*/  LDG.E R14, desc[UR6][R8.64+0xc] ;  /* 0x00000c06080e7981 */ /* 0x000f68000c1e1900 */
[----:B------:R-:W5:Y:S04]  /*04f0*/  LDG.E R16, desc[UR6][R8.64+0x10] ;  /* 0x0000100608107981 */ /* 0x000f68000c1e1900 */
[----:B------:R-:W5:Y:S01]  /*0500*/  LDG.E R18, desc[UR6][R8.64+0x14] ;  /* 0x0000140608127981 */ /* 0x000f62000c1e1900 */
[----:B--2---:R-:W-:-:S04]  /*0510*/  IMAD R21, R6, 0x6, RZ ;  /* 0x0000000606157824 */ /* 0x004fc800078e02ff */
[----:B------:R-:W-:-:S04]  /*0520*/  IMAD.WIDE R2, R21, 0x4, R2 ;  /* 0x0000000415027825 */ /* 0x000fc800078e0202 */
[----:B---3--:R-:W-:Y:S01]  /*0530*/  FFMA R7, R25, UR9, R10 ;  /* 0x0000000919077c23 */ /* 0x008fe2000800000a */
[----:B----4-:R-:W-:Y:S01]  /*0540*/  FFMA R11, R24, UR9, R11 ;  /* 0x00000009180b7c23 */ /* 0x010fe2000800000b */
[----:B-1----:R-:W-:Y:S01]  /*0550*/  FADD R5, RZ, R12 ;  /* 0x0000000cff057221 */ /* 0x002fe20000000000 */
[----:B-----5:R-:W-:Y:S01]  /*0560*/  FFMA R13, R29, UR9, R14 ;  /* 0x000000091d0d7c23 */ /* 0x020fe2000800000e */
[----:B------:R-:W-:Y:S01]  /*0570*/  FADD R15, RZ, R16 ;  /* 0x00000010ff0f7221 */ /* 0x000fe20000000000 */
[----:B------:R-:W-:Y:S01]  /*0580*/  FADD R17, RZ, R18 ;  /* 0x00000012ff117221 */ /* 0x000fe20000000000 */
[----:B------:R0:W-:Y:S04]  /*0590*/  STG.E desc[UR6][R8.64], R7 ;  /* 0x0000000708007986 */ /* 0x0001e8000c101906 */
[----:B------:R-:W-:Y:S04]  /*05a0*/  STG.E desc[UR6][R8.64+0x4], R11 ;  /* 0x0000040b08007986 */ /* 0x000fe8000c101906 */
[----:B------:R1:W-:Y:S04]  /*05b0*/  STG.E desc[UR6][R8.64+0x8], R5 ;  /* 0x0000080508007986 */ /* 0x0003e8000c101906 */
[----:B------:R-:W-:Y:S04]  /*05c0*/  STG.E desc[UR6][R8.64+0xc], R13 ;  /* 0x00000c0d08007986 */ /* 0x000fe8000c101906 */
[----:B------:R-:W-:Y:S04]  /*05d0*/  STG.E desc[UR6][R8.64+0x10], R15 ;  /* 0x0000100f08007986 */ /* 0x000fe8000c101906 */
[----:B------:R2:W-:Y:S04]  /*05e0*/  STG.E desc[UR6][R8.64+0x14], R17 ;  /* 0x0000141108007986 */ /* 0x0005e8000c101906 */
[----:B------:R-:W3:Y:S04]  /*05f0*/  LDG.E R4, desc[UR6][R2.64] ;  /* 0x0000000602047981 */ /* 0x000ee8000c1e1900 */
[----:B0-----:R-:W4:Y:S04]  /*0600*/  LDG.E R7, desc[UR6][R2.64+0x4] ;  /* 0x0000040602077981 */ /* 0x001f28000c1e1900 */
[----:B------:R-:W5:Y:S04]  /*0610*/  LDG.E R10, desc[UR6][R2.64+0xc] ;  /* 0x00000c06020a7981 */ /* 0x000f68000c1e1900 */
[----:B------:R-:W2:Y:S04]  /*0620*/  LDG.E R6, desc[UR6][R2.64+0x8] ;  /* 0x0000080602067981 */ /* 0x000ea8000c1e1900 */
[----:B------:R-:W2:Y:S04]  /*0630*/  LDG.E R12, desc[UR6][R2.64+0x10] ;  /* 0x00001006020c7981 */ /* 0x000ea8000c1e1900 */
[----:B------:R-:W2:Y:S01]  /*0640*/  LDG.E R14, desc[UR6][R2.64+0x14] ;  /* 0x00001406020e7981 */ /* 0x000ea2000c1e1900 */
[----:B------:R-:W-:-:S04]  /*0650*/  IADD3 R19, PT, PT, R0, R19, RZ ;  /* 0x0000001300137210 */ /* 0x000fc80007ffe0ff */
[----:B------:R-:W-:Y:S01]  /*0660*/  ISETP.GE.AND P0, PT, R19, UR5, PT ;  /* 0x0000000513007c0c */ /* 0x000fe2000bf06270 */
[----:B---3--:R-:W-:Y:S01]  /*0670*/  FFMA R4, R25, UR9, R4 ;  /* 0x0000000919047c23 */ /* 0x008fe20008000004 */
[C---:B----4-:R-:W-:Y:S01]  /*0680*/  FFMA R7, R24.reuse, UR9, R7 ;  /* 0x0000000918077c23 */ /* 0x050fe20008000007 */
[----:B-----5:R-:W-:Y:S01]  /*0690*/  FFMA R10, R29, UR9, R10 ;  /* 0x000000091d0a7c23 */ /* 0x020fe2000800000a */
[----:B--2---:R-:W-:Y:S01]  /*06a0*/  FADD R6, RZ, R6 ;  /* 0x00000006ff067221 */ /* 0x004fe20000000000 */
[----:B------:R-:W-:Y:S01]  /*06b0*/  FADD R12, RZ, R12 ;  /* 0x0000000cff0c7221 */ /* 0x000fe20000000000 */
[----:B------:R-:W-:Y:S01]  /*06c0*/  FADD R14, RZ, R14 ;  /* 0x0000000eff0e7221 */ /* 0x000fe20000000000 */
[----:B------:R-:W-:Y:S01]  /*06d0*/  FFMA R25, R25, UR9, R4 ;  /* 0x0000000919197c23 */ /* 0x000fe20008000004 */
[----:B------:R-:W-:Y:S01]  /*06e0*/  FFMA R7, R24, UR9, R7 ;  /* 0x0000000918077c23 */ /* 0x000fe20008000007 */
[----:B------:R-:W-:Y:S01]  /*06f0*/  FFMA R29, R29, UR9, R10 ;  /* 0x000000091d1d7c23 */ /* 0x000fe2000800000a */
[----:B-1----:R-:W-:Y:S01]  /*0700*/  FADD R5, RZ, R6 ;  /* 0x00000006ff057221 */ /* 0x002fe20000000000 */
[----:B------:R-:W-:Y:S01]  /*0710*/  FADD R9, RZ, R12 ;  /* 0x0000000cff097221 */ /* 0x000fe20000000000 */
[----:B------:R-:W-:Y:S01]  /*0720*/  FADD R11, RZ, R14 ;  /* 0x0000000eff0b7221 */ /* 0x000fe20000000000 */
[----:B------:R0:W-:Y:S04]  /*0730*/  STG.E desc[UR6][R2.64], R25 ;  /* 0x0000001902007986 */ /* 0x0001e8000c101906 */
[----:B------:R0:W-:Y:S04]  /*0740*/  STG.E desc[UR6][R2.64+0x4], R7 ;  /* 0x0000040702007986 */ /* 0x0001e8000c101906 */
[----:B------:R0:W-:Y:S04]  /*0750*/  STG.E desc[UR6][R2.64+0xc], R29 ;  /* 0x00000c1d02007986 */ /* 0x0001e8000c101906 */
[----:B------:R0:W-:Y:S04]  /*0760*/  STG.E desc[UR6][R2.64+0x8], R5 ;  /* 0x0000080502007986 */ /* 0x0001e8000c101906 */
[----:B------:R0:W-:Y:S04]  /*0770*/  STG.E desc[UR6][R2.64+0x10], R9 ;  /* 0x0000100902007986 */ /* 0x0001e8000c101906 */
[----:B------:R0:W-:Y:S01]  /*0780*/  STG.E desc[UR6][R2.64+0x14], R11 ;  /* 0x0000140b02007986 */ /* 0x0001e2000c101906 */
[----:B------:R-:W-:Y:S05]  /*0790*/  @!P0 BRA `(.L_x_1) ;  /* 0xfffffff800588947 */ /* 0x000fea000383ffff */
[----:B------:R-:W-:Y:S05]  /*07a0*/  EXIT ;  /* 0x000000000000794d */ /* 0x000fea0003800000 */
.L_x_0:
[----:B-1----:R-:W0:Y:S08]  /*07b0*/  LDC.64 R4, c[0x0][0x3c0] ;  /* 0x0000f000ff047b82 */ /* 0x002e300000000a00 */
[----:B------:R-:W1:Y:S08]  /*07c0*/  LDC.64 R10, c[0x0][0x3a8] ;  /* 0x0000ea00ff0a7b82 */ /* 0x000e700000000a00 */
[----:B------:R-:W2:Y:S08]  /*07d0*/  LDC.64 R8, c[0x0][0x390] ;  /* 0x0000e400ff087b82 */ /* 0x000eb00000000a00 */
[----:B------:R-:W3:Y:S08]  /*07e0*/  LDC.64 R2, c[0x0][0x3a0] ;  /* 0x0000e800ff027b82 */ /* 0x000ef00000000a00 */
[----:B------:R-:W4:Y:S01]  /*07f0*/  LDC.64 R6, c[0x0][0x388] ;  /* 0x0000e200ff067b82 */ /* 0x000f220000000a00 */
[C---:B0-----:R-:W-:Y:S01]  /*0800*/  IMAD.WIDE R4, R19.reuse, 0x4, R4 ;  /* 0x0000000413047825 */ /* 0x041fe200078e0204 */
[----:B-1----:R-:W5:Y:S04]  /*0810*/  LDG.E R24, desc[UR6][R10.64+0x4] ;  /* 0x000004060a187981 */ /* 0x002f68000c1e1900 */
[----:B------:R-:W5:Y:S02]  /*0820*/  LDG.E R18, desc[UR6][R10.64] ;  /* 0x000000060a127981 */ /* 0x000f64000c1e1900 */
[----:B------:R-:W0:Y:S02]  /*0830*/  LDC.64 R12, c[0x0][0x3b0] ;  /* 0x0000ec00ff0c7b82 */ /* 0x000e240000000a00 */
[----:B--2---:R-:W5:Y:S04]  /*0840*/  LDG.E R21, desc[UR6][R8.64+0x4] ;  /* 0x0000040608157981 */ /* 0x004f68000c1e1900 */
[----:B------:R-:W2:Y:S02]  /*0850*/  LDG.E R27, desc[UR6][R8.64] ;  /* 0x00000006081b7981 */ /* 0x000ea4000c1e1900 */
[----:B------:R-:W1:Y:S02]  /*0860*/  LDC.64 R14, c[0x0][0x398] ;  /* 0x0000e600ff0e7b82 */ /* 0x000e640000000a00 */
[----:B---3--:R-:W3:Y:S04]  /*0870*/  LDG.E R20, desc[UR6][R2.64+0x4] ;  /* 0x0000040602147981 */ /* 0x008ee8000c1e1900 */
[----:B------:R-:W3:Y:S02]  /*0880*/  LDG.E R4, desc[UR6][R4.64] ;  /* 0x0000000604047981 */ /* 0x000ee4000c1e1900 */
[----:B------:R-:W3:Y:S02]  /*0890*/  LDC.64 R16, c[0x0][0x380] ;  /* 0x0000e000ff107b82 */ /* 0x000ee40000000a00 */
[----:B----4-:R-:W4:Y:S04]  /*08a0*/  LDG.E R25, desc[UR6][R6.64+0x4] ;  /* 0x0000040606197981 */ /* 0x010f28000c1e1900 */
[----:B------:R-:W4:Y:S04]  /*08b0*/  LDG.E R22, desc[UR6][R2.64] ;  /* 0x0000000602167981 */ /* 0x000f28000c1e1900 */
[----:B------:R-:W4:Y:S04]  /*08c0*/  LDG.E R23, desc[UR6][R6.64] ;  /* 0x0000000606177981 */ /* 0x000f28000c1e1900 */
[----:B------:R0:W4:Y:S04]  /*08d0*/  LDG.E R26, desc[UR6][R10.64+0x8] ;  /* 0x000008060a1a7981 */ /* 0x000128000c1e1900 */
[----:B------:R5:W4:Y:S04]  /*08e0*/  LDG.E R29, desc[UR6][R8.64+0x8] ;  /* 0x00000806081d7981 */ /* 0x000b28000c1e1900 */
[----:B------:R-:W4:Y:S01]  /*08f0*/  LDG.E R28, desc[UR6][R2.64+0x8] ;  /* 0x00000806021c7981 */ /* 0x000f22000c1e1900 */
[----:B0-----:R-:W0:Y:S03]  /*0900*/  LDC.64 R10, c[0x0][0x3c8] ;  /* 0x0000f200ff0a7b82 */ /* 0x001e260000000a00 */
[----:B------:R3:W4:Y:S04]  /*0910*/  LDG.E R5, desc[UR6][R6.64+0x8] ;  /* 0x0000080606057981 */ /* 0x000728000c1e1900 */
[----:B------:R-:W4:Y:S04]  /*0920*/  LDG.E R2, desc[UR6][R12.64] ;  /* 0x000000060c027981 */ /* 0x000f28000c1e1900 */
[----:B-1----:R-:W4:Y:S01]  /*0930*/  LDG.E R3, desc[UR6][R14.64] ;  /* 0x000000060e037981 */ /* 0x002f22000c1e1900 */
[----:B0-----:R-:W-:-:S06]  /*0940*/  IMAD.WIDE R10, R19, 0x4, R10 ;  /* 0x00000004130a7825 */ /* 0x001fcc00078e020a */
[----:B------:R-:W4:Y:S01]  /*0950*/  LDG.E R10, desc[UR6][R10.64] ;  /* 0x000000060a0a7981 */ /* 0x000f22000c1e1900 */
[-C--:B-----5:R-:W-:Y:S01]  /*0960*/  FMUL R9, R24, R21.reuse ;  /* 0x0000001518097220 */ /* 0x0a0fe20000400000 */
[C---:B------:R-:W-:Y:S01]  /*0970*/  FMUL R21, R18.reuse, R21 ;  /* 0x0000001512157220 */ /* 0x040fe20000400000 */
[----:B--2---:R-:W-:Y:S01]  /*0980*/  FMUL R27, R18, R27 ;  /* 0x0000001b121b7220 */ /* 0x004fe20000400000 */
[----:B---3--:R-:W-:Y:S02]  /*0990*/  IMAD R7, R4, 0x6, RZ ;  /* 0x0000000604077824 */ /* 0x008fe400078e02ff */
[----:B------:R-:W2:Y:S01]  /*09a0*/  LDG.E R4, desc[UR6][R12.64+0x8] ;  /* 0x000008060c047981 */ /* 0x000ea2000c1e1900 */
[----:B----4-:R-:W-:Y:S01]  /*09b0*/  FFMA R8, R20, R25, R9 ;  /* 0x0000001914087223 */ /* 0x010fe20000000009 */
[----:B------:R-:W-:-:S04]  /*09c0*/  IMAD.WIDE R6, R7, 0x4, R16 ;  /* 0x0000000407067825 */ /* 0x000fc800078e0210 */
[C---:B------:R-:W-:Y:S01]  /*09d0*/  FFMA R25, R22.reuse, R25, R21 ;  /* 0x0000001916197223 */ /* 0x040fe20000000015 */
[----:B------:R-:W-:Y:S02]  /*09e0*/  FFMA R23, R22, R23, R27 ;  /* 0x0000001716177223 */ /* 0x000fe4000000001b */
[----:B------:R0:W3:Y:S01]  /*09f0*/  LDG.E R27, desc[UR6][R12.64+0x4] ;  /* 0x000004060c1b7981 */ /* 0x0000e2000c1e1900 */
[-C--:B------:R-:W-:Y:S01]  /*0a00*/  FMUL R21, R26, R29.reuse ;  /* 0x0000001d1a157220 */ /* 0x080fe20000400000 */
[-C--:B------:R-:W-:Y:S01]  /*0a10*/  FMUL R9, R18, R29.reuse ;  /* 0x0000001d12097220 */ /* 0x080fe20000400000 */
[----:B------:R-:W-:Y:S01]  /*0a20*/  FMUL R29, R24, R29 ;  /* 0x0000001d181d7220 */ /* 0x000fe20000400000 */
[----:B------:R-:W3:Y:S01]  /*0a30*/  LDG.E R18, desc[UR6][R14.64+0x4] ;  /* 0x000004060e127981 */ /* 0x000ee2000c1e1900 */
[----:B0-----:R-:W0:Y:S03]  /*0a40*/  LDC.64 R12, c[0x0][0x3d0] ;  /* 0x0000f400ff0c7b82 */ /* 0x001e260000000a00 */
[----:B------:R3:W2:Y:S01]  /*0a50*/  LDG.E R24, desc[UR6][R14.64+0x8] ;  /* 0x000008060e187981 */ /* 0x0006a2000c1e1900 */
[-C--:B------:R-:W-:Y:S01]  /*0a60*/  FFMA R21, R28, R5.reuse, R21 ;  /* 0x000000051c157223 */ /* 0x080fe20000000015 */
[-C--:B------:R-:W-:Y:S01]  /*0a70*/  FFMA R9, R22, R5.reuse, R9 ;  /* 0x0000000516097223 */ /* 0x080fe20000000009 */
[----:B------:R-:W-:Y:S01]  /*0a80*/  FFMA R20, R20, R5, R29 ;  /* 0x0000000514147223 */ /* 0x000fe2000000001d */
[----:B------:R-:W4:Y:S04]  /*0a90*/  LDG.E R26, desc[UR6][R6.64] ;  /* 0x00000006061a7981 */ /* 0x000f28000c1e1900 */
[----:B------:R-:W5:Y:S04]  /*0aa0*/  LDG.E R28, desc[UR6][R6.64+0x4] ;  /* 0x00000406061c7981 */ /* 0x000f68000c1e1900 */
[----:B------:R-:W5:Y:S04]  /*0ab0*/  LDG.E R22, desc[UR6][R6.64+0x8] ;  /* 0x0000080606167981 */ /* 0x000f68000c1e1900 */
[----:B------:R-:W5:Y:S04]  /*0ac0*/  LDG.E R5, desc[UR6][R6.64+0xc] ;  /* 0x00000c0606057981 */ /* 0x000f68000c1e1900 */
[----:B------:R-:W5:Y:S04]  /*0ad0*/  LDG.E R29, desc[UR6][R6.64+0x10] ;  /* 0x00001006061d7981 */ /* 0x000f68000c1e1900 */
[----:B------:R-:W5:Y:S01]  /*0ae0*/  LDG.E R14, desc[UR6][R6.64+0x14] ;  /* 0x00001406060e7981 */ /* 0x000f62000c1e1900 */
[----:B------:R-:W-:Y:S01]  /*0af0*/  FFMA R3, R2, R3, R23 ;  /* 0x0000000302037223 */ /* 0x000fe20000000017 */
[----:B0-----:R-:W-:-:S06]  /*0b00*/  IMAD.WIDE R12, R19, 0x4, R12 ;  /* 0x00000004130c7825 */ /* 0x001fcc00078e020c */
[----:B------:R-:W5:Y:S01]  /*0b10*/  LDG.E R12, desc[UR6][R12.64] ;  /* 0x000000060c0c7981 */ /* 0x000f62000c1e1900 */
[CC--:B---3--:R-:W-:Y:S01]  /*0b20*/  FFMA R15, R27.reuse, R18.reuse, R8 ;  /* 0x000000121b0f7223 */ /* 0x0c8fe20000000008 */
[----:B------:R-:W-:Y:S01]  /*0b30*/  FFMA R18, R2, R18, R25 ;  /* 0x0000001202127223 */ /* 0x000fe20000000019 */
[-C--:B--2---:R-:W-:Y:S01]  /*0b40*/  FFMA R21, R4, R24.reuse, R21 ;  /* 0x0000001804157223 */ /* 0x084fe20000000015 */
[-C--:B------:R-:W-:Y:S01]  /*0b50*/  FFMA R2, R2, R24.reuse, R9 ;  /* 0x0000001802027223 */ /* 0x080fe20000000009 */
[----:B------:R-:W-:Y:S01]  /*0b60*/  FFMA R27, R27, R24, R20 ;  /* 0x000000181b1b7223 */ /* 0x000fe20000000014 */
[----:B------:R-:W-:Y:S02]  /*0b70*/  IMAD R4, R10, 0x6, RZ ;  /* 0x000000060a047824 */ /* 0x000fe400078e02ff */
[----:B----4-:R-:W-:Y:S01]  /*0b80*/  FFMA R11, R3, UR10, R26 ;  /* 0x0000000a030b7c23 */ /* 0x010fe2000800001a */
[----:B-----5:R-:W-:Y:S01]  /*0b90*/  FFMA R23, R15, UR10, R28 ;  /* 0x0000000a0f177c23 */ /* 0x020fe2000800001c */
[----:B------:R-:W-:Y:S01]  /*0ba0*/  FFMA R9, R21, UR10, R22 ;  /* 0x0000000a15097c23 */ /* 0x000fe20008000016 */
[----:B------:R-:W-:Y:S01]  /*0bb0*/  FFMA R25, R18, UR10, R5 ;  /* 0x0000000a12197c23 */ /* 0x000fe20008000005 */
[----:B------:R-:W-:-:S04]  /*0bc0*/  IMAD.WIDE R4, R4, 0x4, R16 ;  /* 0x0000000404047825 */ /* 0x000fc800078e0210 */
[----:B------:R-:W-:Y:S01]  /*0bd0*/  FFMA R29, R2, UR10, R29 ;  /* 0x0000000a021d7c23 */ /* 0x000fe2000800001d */
[----:B------:R-:W-:Y:S01]  /*0be0*/  FFMA R14, R27, UR10, R14 ;  /* 0x0000000a1b0e7c23 */ /* 0x000fe2000800000e */
[----:B------:R-:W-:Y:S04]  /*0bf0*/  STG.E desc[UR6][R6.64], R11 ;  /* 0x0000000b06007986 */ /* 0x000fe8000c101906 */
[----:B------:R0:W-:Y:S04]  /*0c00*/  STG.E desc[UR6][R6.64+0x4], R23 ;  /* 0x0000041706007986 */ /* 0x0001e8000c101906 */
[----:B------:R1:W-:Y:S04]  /*0c10*/  STG.E desc[UR6][R6.64+0x8], R9 ;  /* 0x0000080906007986 */ /* 0x0003e8000c101906 */
[----:B------:R-:W-:Y:S04]  /*0c20*/  STG.E desc[UR6][R6.64+0xc], R25 ;  /* 0x00000c1906007986 */ /* 0x000fe8000c101906 */
[----:B------:R-:W-:Y:S04]  /*0c30*/  STG.E desc[UR6][R6.64+0x10], R29 ;  /* 0x0000101d06007986 */ /* 0x000fe8000c101906 */
[----:B------:R2:W-:Y:S04]  /*0c40*/  STG.E desc[UR6][R6.64+0x14], R14 ;  /* 0x0000140e06007986 */ /* 0x0005e8000c101906 */
[----:B------:R-:W1:Y:S04]  /*0c50*/  LDG.E R8, desc[UR6][R4.64] ;  /* 0x0000000604087981 */ /* 0x000e68000c1e1900 */
[----:B------:R-:W2:Y:S04]  /*0c60*/  LDG.E R10, desc[UR6][R4.64+0x4] ;  /* 0x00000406040a7981 */ /* 0x000ea8000c1e1900 */
[----:B------:R-:W3:Y:S04]  /*0c70*/  LDG.E R20, desc[UR6][R4.64+0x8] ;  /* 0x0000080604147981 */ /* 0x000ee8000c1e1900 */
[----:B------:R-:W4:Y:S04]  /*0c80*/  LDG.E R13, desc[UR6][R4.64+0xc] ;  /* 0x00000c06040d7981 */ /* 0x000f28000c1e1900 */
[----:B0-----:R-:W5:Y:S04]  /*0c90*/  LDG.E R23, desc[UR6][R4.64+0x10] ;  /* 0x0000100604177981 */ /* 0x001f68000c1e1900 */
[----:B------:R-:W5:Y:S01]  /*0ca0*/  LDG.E R22, desc[UR6][R4.64+0x14] ;  /* 0x0000140604167981 */ /* 0x000f62000c1e1900 */
[----:B------:R-:W-:-:S04]  /*0cb0*/  IMAD R11, R12, 0x6, RZ ;  /* 0x000000060c0b7824 */ /* 0x000fc800078e02ff */
[----:B------:R-:W-:-:S04]  /*0cc0*/  IMAD.WIDE R16, R11, 0x4, R16 ;  /* 0x000000040b107825 */ /* 0x000fc800078e0210 */
[----:B-1----:R-:W-:Y:S01]  /*0cd0*/  FFMA R9, R3, UR10, R8 ;  /* 0x0000000a03097c23 */ /* 0x002fe20008000008 */
[----:B--2---:R-:W-:Y:S01]  /*0ce0*/  FFMA R7, R15, UR10, R10 ;  /* 0x0000000a0f077c23 */ /* 0x004fe2000800000a */
[----:B---3--:R-:W-:Y:S01]  /*0cf0*/  FFMA R11, R21, UR10, R20 ;  /* 0x0000000a150b7c23 */ /* 0x008fe20008000014 */
[----:B----4-:R-:W-:Y:S01]  /*0d00*/  FFMA R13, R18, UR10, R13 ;  /* 0x0000000a120d7c23 */ /* 0x010fe2000800000d */
[----:B-----5:R-:W-:Y:S01]  /*0d10*/  FFMA R23, R2, UR10, R23 ;  /* 0x0000000a02177c23 */ /* 0x020fe20008000017 */
[----:B------:R-:W-:Y:S01]  /*0d20*/  FFMA R25, R27, UR10, R22 ;  /* 0x0000000a1b197c23 */ /* 0x000fe20008000016 */
[----:B------:R0:W-:Y:S04]  /*0d30*/  STG.E desc[UR6][R4.64], R9 ;  /* 0x0000000904007986 */ /* 0x0001e8000c101906 */
[----:B------:R1:W-:Y:S04]  /*0d40*/  STG.E desc[UR6][R4.64+0x4], R7 ;  /* 0x0000040704007986 */ /* 0x0003e8000c101906 */
[----:B------:R1:W-:Y:S04]  /*0d50*/  STG.E desc[UR6][R4.64+0x8], R11 ;  /* 0x0000080b04007986 */ /* 0x0003e8000c101906 */
[----:B------:R1:W-:Y:S04]  /*0d60*/  STG.E desc[UR6][R4.64+0xc], R13 ;  /* 0x00000c0d04007986 */ /* 0x0003e8000c101906 */
[----:B------:R1:W-:Y:S04]  /*0d70*/  STG.E desc[UR6][R4.64+0x10], R23 ;  /* 0x0000101704007986 */ /* 0x0003e8000c101906 */
[----:B------:R1:W-:Y:S04]  /*0d80*/  STG.E desc[UR6][R4.64+0x14], R25 ;  /* 0x0000141904007986 */ /* 0x0003e8000c101906 */
[----:B------:R-:W2:Y:S04]  /*0d90*/  LDG.E R6, desc[UR6][R16.64] ;  /* 0x0000000610067981 */ /* 0x000ea8000c1e1900 */
[----:B------:R-:W3:Y:S04]  /*0da0*/  LDG.E R8, desc[UR6][R16.64+0x4] ;  /* 0x0000040610087981 */ /* 0x000ee8000c1e1900 */
[----:B------:R-:W4:Y:S04]  /*0db0*/  LDG.E R10, desc[UR6][R16.64+0x8] ;  /* 0x00000806100a7981 */ /* 0x000f28000c1e1900 */
[----:B0-----:R-:W5:Y:S04]  /*0dc0*/  LDG.E R9, desc[UR6][R16.64+0xc] ;  /* 0x00000c0610097981 */ /* 0x001f68000c1e1900 */
[----:B------:R-:W5:Y:S04]  /*0dd0*/  LDG.E R29, desc[UR6][R16.64+0x10] ;  /* 0x00001006101d7981 */ /* 0x000f68000c1e1900 */
[----:B------:R-:W5:Y:S01]  /*0de0*/  LDG.E R12, desc[UR6][R16.64+0x14] ;  /* 0x00001406100c7981 */ /* 0x000f62000c1e1900 */
[----:B------:R-:W-:-:S04]  /*0df0*/  IADD3 R19, PT, PT, R0, R19, RZ ;  /* 0x0000001300137210 */ /* 0x000fc80007ffe0ff */
[----:B------:R-:W-:Y:S01]  /*0e00*/  ISETP.GE.AND P0, PT, R19, UR5, PT ;  /* 0x0000000513007c0c */ /* 0x000fe2000bf06270 */
[----:B--2---:R-:W-:Y:S01]  /*0e10*/  FFMA R6, R3, UR10, R6 ;  /* 0x0000000a03067c23 */ /* 0x004fe20008000006 */
[----:B---3--:R-:W-:Y:S01]  /*0e20*/  FFMA R8, R15, UR10, R8 ;  /* 0x0000000a0f087c23 */ /* 0x008fe20008000008 */
[----:B----4-:R-:W-:Y:S01]  /*0e30*/  FFMA R10, R21, UR10, R10 ;  /* 0x0000000a150a7c23 */ /* 0x010fe2000800000a */
[----:B-----5:R-:W-:Y:S01]  /*0e40*/  FFMA R9, R18, UR10, R9 ;  /* 0x0000000a12097c23 */ /* 0x020fe20008000009 */
[----:B------:R-:W-:Y:S01]  /*0e50*/  FFMA R29, R2, UR10, R29 ;  /* 0x0000000a021d7c23 */ /* 0x000fe2000800001d */
[----:B------:R-:W-:Y:S01]  /*0e60*/  FFMA R12, R27, UR10, R12 ;  /* 0x0000000a1b0c7c23 */ /* 0x000fe2000800000c */
[----:B------:R-:W-:Y:S01]  /*0e70*/  FFMA R3, R3, UR10, R6 ;  /* 0x0000000a03037c23 */ /* 0x000fe20008000006 */
[----:B------:R-:W-:Y:S01]  /*0e80*/  FFMA R15, R15, UR10, R8 ;  /* 0x0000000a0f0f7c23 */ /* 0x000fe20008000008 */
[----:B------:R-:W-:Y:S01]  /*0e90*/  FFMA R21, R21, UR10, R10 ;  /* 0x0000000a15157c23 */ /* 0x000fe2000800000a */
[----:B------:R-:W-:Y:S01]  /*0ea0*/  FFMA R9, R18, UR10, R9 ;  /* 0x0000000a12097c23 */ /* 0x000fe20008000009 */
[----:B------:R-:W-:Y:S01]  /*0eb0*/  FFMA R29, R2, UR10, R29 ;  /* 0x0000000a021d7c23 */ /* 0x000fe2000800001d */
[----:B------:R-:W-:Y:S01]  /*0ec0*/  FFMA R27, R27, UR10, R12 ;  /* 0x0000000a1b1b7c23 */ /* 0x000fe2000800000c */
        /* <DEDUP_REMOVED lines=8> */
.L_x_2:
[----:B------:R-:W-:-:S00]  /*0f50*/  BRA `(.L_x_2) ;  /* 0xfffffffc00fc7947 */ /* 0x000fc0000383ffff */
[----:B------:R-:W-:-:S00]  /*0f60*/  NOP ;  /* 0x0000000000007918 */ /* 0x000fc00000000000 */
        /* <DEDUP_REMOVED lines=9> */
.L_x_26:


//--------------------- .text._Z30gpuKernelVirialQuadrupletTallyIdEvPT_S1_S1_S1_S1_S1_S1_S0_PiS2_S2_S2_ii --------------------------
	.section	.text._Z30gpuKernelVirialQuadrupletTallyIdEvPT_S1_S1_S1_S1_S1_S1_S0_PiS2_S2_S2_ii,"ax",@progbits
	.align	128
        .global         _Z30gpuKernelVirialQuadrupletTallyIdEvPT_S1_S1_S1_S1_S1_S1_S0_PiS2_S2_S2_ii
        .type           _Z30gpuKernelVirialQuadrupletTallyIdEvPT_S1_S1_S1_S1_S1_S1_S0_PiS2_S2_S2_ii,@function
        .size           _Z30gpuKernelVirialQuadrupletTallyIdEvPT_S1_S1_S1_S1_S1_S1_S0_PiS2_S2_S2_ii,(.L_x_27 - _Z30gpuKernelVirialQuadrupletTallyIdEvPT_S1_S1_S1_S1_S1_S1_S0_PiS2_S2_S2_ii)
        .other          _Z30gpuKernelVirialQuadrupletTallyIdEvPT_S1_S1_S1_S1_S1_S1_S0_PiS2_S2_S2_ii,@"STO_CUDA_ENTRY STV_DEFAULT"
_Z30gpuKernelVirialQuadrupletTallyIdEvPT_S1_S1_S1_S1_S1_S1_S0_PiS2_S2_S2_ii:
.text._Z30gpuKernelVirialQuadrupletTallyIdEvPT_S1_S1_S1_S1_S1_S1_S0_PiS2_S2_S2_ii:
        /* <DEDUP_REMOVED lines=11> */
[----:B------:R-:W3:Y:S01]  /*00b0*/  LDCU.64 UR10, c[0x0][0x3b8] ;  /* 0x00007700ff0a77ac */ /* 0x000ee20008000a00 */
[----:B------:R-:W4:Y:S01]  /*00c0*/  LDCU.64 UR12, c[0x0][0x3b8] ;  /* 0x00007700ff0c77ac */ /* 0x000f220008000a00 */
[----:B0-----:R-:W-:Y:S01]  /*00d0*/  UISETP.NE.AND UP0, UPT, UR8, 0x3, UPT ;  /* 0x000000030800788c */ /* 0x001fe2000bf05270 */
[----:B-1----:R-:W-:-:S08]  /*00e0*/  IMAD R0, R0, UR4, RZ ;  /* 0x0000000400007c24 */ /* 0x002fd0000f8e02ff */
[----:B--234-:R-:W-:Y:S05]  /*00f0*/  BRA.U !UP0, `(.L_x_3) ;  /* 0x0000000508a07547 */ /* 0x01cfea000b800000 */
.L_x_4:
[----:B0-----:R-:W0:Y:S08]  /*0100*/  LDC.64 R12, c[0x0][0x3c0] ;  /* 0x0000f000ff0c7b82 */ /* 0x001e300000000a00 */
[----:B------:R-:W1:Y:S08]  /*0110*/  LDC.64 R16, c[0x0][0x3a8] ;  /* 0x0000ea00ff107b82 */ /* 0x000e700000000a00 */
[----:B------:R-:W2:Y:S08]  /*0120*/  LDC.64 R10, c[0x0][0x390] ;  /* 0x0000e400ff0a7b82 */ /* 0x000eb00000000a00 */
[----:B------:R-:W3:Y:S08]  /*0130*/  LDC.64 R28, c[0x0][0x3a0] ;  /* 0x0000e800ff1c7b82 */ /* 0x000ef00000000a00 */
[----:B------:R-:W4:Y:S01]  /*0140*/  LDC.64 R36, c[0x0][0x388] ;  /* 0x0000e200ff247b82 */ /* 0x000f220000000a00 */
[C---:B0-----:R-:W-:Y:S01]  /*0150*/  IMAD.WIDE R12, R27.reuse, 0x4, R12 ;  /* 0x000000041b0c7825 */ /* 0x041fe200078e020c */
[----:B-1----:R-:W5:Y:S04]  /*0160*/  LDG.E.64 R20, desc[UR6][R16.64] ;  /* 0x0000000610147981 */ /* 0x002f68000c1e1b00 */
[----:B------:R0:W5:Y:S02]  /*0170*/  LDG.E.64 R22, desc[UR6][R16.64+0x8] ;  /* 0x0000080610167981 */ /* 0x000164000c1e1b00 */
[----:B------:R-:W1:Y:S02]  /*0180*/  LDC.64 R34, c[0x0][0x3b0] ;  /* 0x0000ec00ff227b82 */ /* 0x000e640000000a00 */
[----:B--2---:R-:W5:Y:S04]  /*0190*/  LDG.E.64 R6, desc[UR6][R10.64] ;  /* 0x000000060a067981 */ /* 0x004f68000c1e1b00 */
[----:B------:R-:W2:Y:S02]  /*01a0*/  LDG.E R12, desc[UR6][R12.64] ;  /* 0x000000060c0c7981 */ /* 0x000ea4000c1e1900 */
[----:B------:R-:W1:Y:S02]  /*01b0*/  LDC.64 R24, c[0x0][0x398] ;  /* 0x0000e600ff187b82 */ /* 0x000e640000000a00 */
[----:B---3--:R-:W3:Y:S04]  /*01c0*/  LDG.E.64 R2, desc[UR6][R28.64] ;  /* 0x000000061c027981 */ /* 0x008ee8000c1e1b00 */
[----:B------:R-:W3:Y:S02]  /*01d0*/  LDG.E.64 R10, desc[UR6][R10.64+0x8] ;  /* 0x000008060a0a7981 */ /* 0x000ee4000c1e1b00 */
[----:B------:R-:W3:Y:S02]  /*01e0*/  LDC.64 R4, c[0x0][0x380] ;  /* 0x0000e000ff047b82 */ /* 0x000ee40000000a00 */
[----:B----4-:R-:W4:Y:S04]  /*01f0*/  LDG.E.64 R32, desc[UR6][R36.64] ;  /* 0x0000000624207981 */ /* 0x010f28000c1e1b00 */
[----:B------:R-:W4:Y:S02]  /*0200*/  LDG.E.64 R14, desc[UR6][R28.64+0x8] ;  /* 0x000008061c0e7981 */ /* 0x000f24000c1e1b00 */
[----:B0-----:R-:W0:Y:S02]  /*0210*/  LDC.64 R16, c[0x0][0x3c8] ;  /* 0x0000f200ff107b82 */ /* 0x001e240000000a00 */
[----:B------:R0:W4:Y:S04]  /*0220*/  LDG.E.64 R18, desc[UR6][R36.64+0x8] ;  /* 0x0000080624127981 */ /* 0x000128000c1e1b00 */
[----:B-1----:R-:W4:Y:S04]  /*0230*/  LDG.E.64 R8, desc[UR6][R34.64] ;  /* 0x0000000622087981 */ /* 0x002f28000c1e1b00 */
[----:B------:R-:W4:Y:S01]  /*0240*/  LDG.E.64 R30, desc[UR6][R24.64] ;  /* 0x00000006181e7981 */ /* 0x000f22000c1e1b00 */
[----:B0-----:R-:W-:-:S05]  /*0250*/  IMAD.WIDE R36, R27, 0x4, R16 ;  /* 0x000000041b247825 */ /* 0x001fca00078e0210 */
[----:B------:R-:W4:Y:S01]  /*0260*/  LDG.E R26, desc[UR6][R36.64] ;  /* 0x00000006241a7981 */ /* 0x000f22000c1e1900 */
[----:B-----5:R-:W-:Y:S01]  /*0270*/  DMUL R6, R20, R6 ;  /* 0x0000000614067228 */ /* 0x020fe20000000000 */
[----:B--2---:R-:W-:Y:S02]  /*0280*/  IMAD R29, R12, 0x6, RZ ;  /* 0x000000060c1d7824 */ /* 0x004fe400078e02ff */
[----:B------:R-:W2:Y:S01]  /*0290*/  LDG.E.64 R12, desc[UR6][R34.64+0x8] ;  /* 0x00000806220c7981 */ /* 0x000ea2000c1e1b00 */
[-C--:B---3--:R-:W-:Y:S02]  /*02a0*/  DMUL R22, R22, R10.reuse ;  /* 0x0000000a16167228 */ /* 0x088fe40000000000 */
[----:B------:R-:W-:Y:S01]  /*02b0*/  DMUL R20, R20, R10 ;  /* 0x0000000a14147228 */ /* 0x000fe20000000000 */
[----:B------:R-:W2:Y:S01]  /*02c0*/  LDG.E.64 R10, desc[UR6][R24.64+0x8] ;  /* 0x00000806180a7981 */ /* 0x000ea2000c1e1b00 */
[----:B----4-:R-:W-:Y:S01]  /*02d0*/  DFMA R32, R2, R32, R6 ;  /* 0x000000200220722b */ /* 0x010fe20000000006 */
[----:B------:R-:W-:-:S03]  /*02e0*/  IMAD.WIDE R6, R29, 0x8, R4 ;  /* 0x000000081d067825 */ /* 0x000fc600078e0204 */
[-C--:B------:R-:W-:Y:S02]  /*02f0*/  DFMA R14, R14, R18.reuse, R22 ;  /* 0x000000120e0e722b */ /* 0x080fe40000000016 */
[----:B------:R-:W3:Y:S01]  /*0300*/  LDG.E.64 R28, desc[UR6][R6.64+0x10] ;  /* 0x00001006061c7981 */ /* 0x000ee2000c1e1b00 */
[----:B------:R-:W-:-:S03]  /*0310*/  DFMA R2, R2, R18, R20 ;  /* 0x000000120202722b */ /* 0x000fc60000000014 */
[----:B------:R-:W4:Y:S04]  /*0320*/  LDG.E.64 R22, desc[UR6][R6.64] ;  /* 0x0000000606167981 */ /* 0x000f28000c1e1b00 */
[----:B------:R-:W5:Y:S04]  /*0330*/  LDG.E.64 R20, desc[UR6][R6.64+0x8] ;  /* 0x0000080606147981 */ /* 0x000f68000c1e1b00 */
[----:B------:R-:W5:Y:S04]  /*0340*/  LDG.E.64 R18, desc[UR6][R6.64+0x18] ;  /* 0x0000180606127981 */ /* 0x000f68000c1e1b00 */
[----:B------:R-:W5:Y:S04]  /*0350*/  LDG.E.64 R16, desc[UR6][R6.64+0x20] ;  /* 0x0000200606107981 */ /* 0x000f68000c1e1b00 */
[----:B------:R-:W5:Y:S01]  /*0360*/  LDG.E.64 R24, desc[UR6][R6.64+0x28] ;  /* 0x0000280606187981 */ /* 0x000f62000c1e1b00 */
[----:B------:R-:W-:Y:S01]  /*0370*/  DFMA R32, R8, R30, R32 ;  /* 0x0000001e0820722b */ /* 0x000fe20000000020 */
[----:B------:R-:W0:Y:S02]  /*0380*/  LDC.64 R30, c[0x0][0x3d0] ;  /* 0x0000f400ff1e7b82 */ /* 0x000e240000000a00 */
[----:B0-----:R-:W-:-:S06]  /*0390*/  IMAD.WIDE R30, R27, 0x4, R30 ;  /* 0x000000041b1e7825 */ /* 0x001fcc00078e021e */
[----:B------:R-:W5:Y:S01]  /*03a0*/  LDG.E R30, desc[UR6][R30.64] ;  /* 0x000000061e1e7981 */ /* 0x000f62000c1e1900 */
[-C--:B--2---:R-:W-:Y:S02]  /*03b0*/  DFMA R12, R12, R10.reuse, R14 ;  /* 0x0000000a0c0c722b */ /* 0x084fe4000000000e */
[----:B------:R-:W-:Y:S01]  /*03c0*/  DFMA R2, R8, R10, R2 ;  /* 0x0000000a0802722b */ /* 0x000fe20000000002 */
[----:B------:R-:W-:Y:S01]  /*03d0*/  IMAD R9, R26, 0x6, RZ ;  /* 0x000000061a097824 */ /* 0x000fe200078e02ff */
[----:B---3--:R-:W-:Y:S02]  /*03e0*/  DADD R28, RZ, R28 ;  /* 0x00000000ff1c7229 */ /* 0x008fe4000000001c */
[----:B----4-:R-:W-:Y:S02]  /*03f0*/  DFMA R22, R32, UR10, R22 ;  /* 0x0000000a20167c2b */ /* 0x010fe40008000016 */
[----:B-----5:R-:W-:Y:S01]  /*0400*/  DFMA R20, R12, UR10, R20 ;  /* 0x0000000a0c147c2b */ /* 0x020fe20008000014 */
[----:B------:R-:W-:Y:S01]  /*0410*/  IMAD.WIDE R8, R9, 0x8, R4 ;  /* 0x0000000809087825 */ /* 0x000fe200078e0204 */
[----:B------:R-:W-:-:S02]  /*0420*/  DFMA R18, R2, UR10, R18 ;  /* 0x0000000a02127c2b */ /* 0x000fc40008000012 */
[----:B------:R-:W-:Y:S02]  /*0430*/  DADD R34, RZ, R16 ;  /* 0x00000000ff227229 */ /* 0x000fe40000000010 */
[----:B------:R-:W-:Y:S01]  /*0440*/  DADD R24, RZ, R24 ;  /* 0x00000000ff187229 */ /* 0x000fe20000000018 */
[----:B------:R-:W-:Y:S04]  /*0450*/  STG.E.64 desc[UR6][R6.64], R22 ;  /* 0x0000001606007986 */ /* 0x000fe8000c101b06 */
[----:B------:R0:W-:Y:S04]  /*0460*/  STG.E.64 desc[UR6][R6.64+0x8], R20 ;  /* 0x0000081406007986 */ /* 0x0001e8000c101b06 */
[----:B------:R1:W-:Y:S04]  /*0470*/  STG.E.64 desc[UR6][R6.64+0x10], R28 ;  /* 0x0000101c06007986 */ /* 0x0003e8000c101b06 */
[----:B------:R2:W-:Y:S04]  /*0480*/  STG.E.64 desc[UR6][R6.64+0x18], R18 ;  /* 0x0000181206007986 */ /* 0x0005e8000c101b06 */
[----:B------:R-:W-:Y:S04]  /*0490*/  STG.E.64 desc[UR6][R6.64+0x20], R34 ;  /* 0x0000202206007986 */ /* 0x000fe8000c101b06 */
[----:B------:R3:W-:Y:S04]  /*04a0*/  STG.E.64 desc[UR6][R6.64+0x28], R24 ;  /* 0x0000281806007986 */ /* 0x0007e8000c101b06 */
[----:B------:R-:W4:Y:S04]  /*04b0*/  LDG.E.64 R10, desc[UR6][R8.64] ;  /* 0x00000006080a7981 */ /* 0x000f28000c1e1b00 */
[----:B------:R-:W5:Y:S04]  /*04c0*/  LDG.E.64 R16, desc[UR6][R8.64+0x8] ;  /* 0x0000080608107981 */ /* 0x000f68000c1e1b00 */
[----:B------:R-:W2:Y:S04]  /*04d0*/  LDG.E.64 R36, desc[UR6][R8.64+0x10] ;  /* 0x0000100608247981 */ /* 0x000ea8000c1e1b00 */
[----:B0-----:R-:W3:Y:S04]  /*04e0*/  LDG.E.64 R20, desc[UR6][R8.64+0x18] ;  /* 0x0000180608147981 */ /* 0x001ee8000c1e1b00 */
[----:B------:R-:W3:Y:S04]  /*04f0*/  LDG.E.64 R22, desc[UR6][R8.64+0x20] ;  /* 0x0000200608167981 */ /* 0x000ee8000c1e1b00 */
[----:B------:R-:W3:Y:S01]  /*0500*/  LDG.E.64 R14, desc[UR6][R8.64+0x28] ;  /* 0x00002806080e7981 */ /* 0x000ee2000c1e1b00 */
[----:B-1----:R-:W-:-:S04]  /*0510*/  IMAD R29, R30, 0x6, RZ ;  /* 0x000000061e1d7824 */ /* 0x002fc800078e02ff */
[----:B------:R-:W-:Y:S01]  /*0520*/  IMAD.WIDE R4, R29, 0x8, R4 ;  /* 0x000000081d047825 */ /* 0x000fe200078e0204 */
[----:B----4-:R-:W-:Y:S02]  /*0530*/  DFMA R10, R32, UR10, R10 ;  /* 0x0000000a200a7c2b */ /* 0x010fe4000800000a */
[----:B-----5:R-:W-:Y:S02]  /*0540*/  DFMA R16, R12, UR10, R16 ;  /* 0x0000000a0c107c2b */ /* 0x020fe40008000010 */
[----:B--2---:R-:W-:Y:S02]  /*0550*/  DADD R18, RZ, R36 ;  /* 0x00000000ff127229 */ /* 0x004fe40000000024 */
[----:B---3--:R-:W-:Y:S02]  /*0560*/  DFMA R20, R2, UR10, R20 ;  /* 0x0000000a02147c2b */ /* 0x008fe40008000014 */
[----:B------:R-:W-:Y:S02]  /*0570*/  DADD R22, RZ, R22 ;  /* 0x00000000ff167229 */ /* 0x000fe40000000016 */
[----:B------:R-:W-:Y:S01]  /*0580*/  DADD R24, RZ, R14 ;  /* 0x00000000ff187229 */ /* 0x000fe2000000000e */
[----:B------:R0:W-:Y:S04]  /*0590*/  STG.E.64 desc[UR6][R8.64], R10 ;  /* 0x0000000a08007986 */ /* 0x0001e8000c101b06 */
[----:B------:R0:W-:Y:S04]  /*05a0*/  STG.E.64 desc[UR6][R8.64+0x8], R16 ;  /* 0x0000081008007986 */ /* 0x0001e8000c101b06 */
[----:B------:R0:W-:Y:S04]  /*05b0*/  STG.E.64 desc[UR6][R8.64+0x10], R18 ;  /* 0x0000101208007986 */ /* 0x0001e8000c101b06 */
[----:B------:R0:W-:Y:S04]  /*05c0*/  STG.E.64 desc[UR6][R8.64+0x18], R20 ;  /* 0x0000181408007986 */ /* 0x0001e8000c101b06 */
[----:B------:R0:W-:Y:S04]  /*05d0*/  STG.E.64 desc[UR6][R8.64+0x20], R22 ;  /* 0x0000201608007986 */ /* 0x0001e8000c101b06 */
[----:B------:R0:W-:Y:S04]  /*05e0*/  STG.E.64 desc[UR6][R8.64+0x28], R24 ;  /* 0x0000281808007986 */ /* 0x0001e8000c101b06 */
[----:B------:R-:W2:Y:S04]  /*05f0*/  LDG.E.64 R28, desc[UR6][R4.64] ;  /* 0x00000006041c7981 */ /* 0x000ea8000c1e1b00 */
[----:B------:R-:W3:Y:S04]  /*0600*/  LDG.E.64 R30, desc[UR6][R4.64+0x8] ;  /* 0x00000806041e7981 */ /* 0x000ee8000c1e1b00 */
[----:B------:R-:W4:Y:S04]  /*0610*/  LDG.E.64 R36, desc[UR6][R4.64+0x18] ;  /* 0x0000180604247981 */ /* 0x000f28000c1e1b00 */
[----:B------:R-:W5:Y:S04]  /*0620*/  LDG.E.64 R34, desc[UR6][R4.64+0x10] ;  /* 0x0000100604227981 */ /* 0x000f68000c1e1b00 */
[----:B------:R-:W5:Y:S04]  /*0630*/  LDG.E.64 R14, desc[UR6][R4.64+0x20] ;  /* 0x00002006040e7981 */ /* 0x000f68000c1e1b00 */
[----:B------:R-:W5:Y:S01]  /*0640*/  LDG.E.64 R6, desc[UR6][R4.64+0x28] ;  /* 0x0000280604067981 */ /* 0x000f62000c1e1b00 */
[----:B------:R-:W-:-:S04]  /*0650*/  IADD3 R27, PT, PT, R0, R27, RZ ;  /* 0x0000001b001b7210 */ /* 0x000fc80007ffe0ff */
[----:B------:R-:W-:Y:S01]  /*0660*/  ISETP.GE.AND P0, PT, R27, UR5, PT ;  /* 0x000000051b007c0c */ /* 0x000fe2000bf06270 */
[----:B--2---:R-:W-:Y:S02]  /*0670*/  DFMA R28, R32, UR10, R28 ;  /* 0x0000000a201c7c2b */ /* 0x004fe4000800001c */
[----:B---3--:R-:W-:Y:S02]  /*0680*/  DFMA R30, R12, UR10, R30 ;  /* 0x0000000a0c1e7c2b */ /* 0x008fe4000800001e */
[----:B----4-:R-:W-:-:S04]  /*0690*/  DFMA R36, R2, UR10, R36 ;  /* 0x0000000a02247c2b */ /* 0x010fc80008000024 */
[----:B------:R-:W-:Y:S02]  /*06a0*/  DFMA R28, R32, UR10, R28 ;  /* 0x0000000a201c7c2b */ /* 0x000fe4000800001c */
[----:B------:R-:W-:Y:S02]  /*06b0*/  DFMA R30, R12, UR10, R30 ;  /* 0x0000000a0c1e7c2b */ /* 0x000fe4000800001e */
[----:B-----5:R-:W-:Y:S02]  /*06c0*/  DADD R34, RZ, R34 ;  /* 0x00000000ff227229 */ /* 0x020fe40000000022 */
[----:B------:R-:W-:Y:S02]  /*06d0*/  DFMA R36, R2, UR10, R36 ;  /* 0x0000000a02247c2b */ /* 0x000fe40008000024 */
[----:B------:R-:W-:Y:S02]  /*06e0*/  DADD R14, RZ, R14 ;  /* 0x00000000ff0e7229 */ /* 0x000fe4000000000e */
[----:B------:R-:W-:Y:S01]  /*06f0*/  DADD R6, RZ, R6 ;  /* 0x00000000ff067229 */ /* 0x000fe20000000006 */
[----:B------:R0:W-:Y:S04]  /*0700*/  STG.E.64 desc[UR6][R4.64], R28 ;  /* 0x0000001c04007986 */ /* 0x0001e8000c101b06 */
[----:B------:R0:W-:Y:S04]  /*0710*/  STG.E.64 desc[UR6][R4.64+0x8], R30 ;  /* 0x0000081e04007986 */ /* 0x0001e8000c101b06 */
[----:B------:R0:W-:Y:S04]  /*0720*/  STG.E.64 desc[UR6][R4.64+0x18], R36 ;  /* 0x0000182404007986 */ /* 0x0001e8000c101b06 */
[----:B------:R0:W-:Y:S04]  /*0730*/  STG.E.64 desc[UR6][R4.64+0x10], R34 ;  /* 0x0000102204007986 */ /* 0x0001e8000c101b06 */
[----:B------:R0:W-:Y:S04]  /*0740*/  STG.E.64 desc[UR6][R4.64+0x20], R14 ;  /* 0x0000200e04007986 */ /* 0x0001e8000c101b06 */
[----:B------:R0:W-:Y:S01]  /*0750*/  STG.E.64 desc[UR6][R4.64+0x28], R6 ;  /* 0x0000280604007986 */ /* 0x0001e2000c101b06 */
[----:B------:R-:W-:Y:S05]  /*0760*/  @!P0 BRA `(.L_x_4) ;  /* 0xfffffff800648947 */ /* 0x000fea000383ffff */
[----:B------:R-:W-:Y:S05]  /*0770*/  EXIT ;  /* 0x000000000000794d */ /* 0x000fea0003800000 */
.L_x_3:
[----:B0-----:R-:W0:Y:S08]  /*0780*/  LDC.64 R34, c[0x0][0x3a8] ;  /* 0x0000ea00ff227b82 */ /* 0x001e300000000a00 */
[----:B------:R-:W1:Y:S08]  /*0790*/  LDC.64 R32, c[0x0][0x390] ;  /* 0x0000e400ff207b82 */ /* 0x000e700000000a00 */
[----:B------:R-:W2:Y:S08]  /*07a0*/  LDC.64 R16, c[0x0][0x3a0] ;  /* 0x0000e800ff107b82 */ /* 0x000eb00000000a00 */
[----:B------:R-:W3:Y:S01]  /*07b0*/  LDC.64 R18, c[0x0][0x388] ;  /* 0x0000e200ff127b82 */ /* 0x000ee20000000a00 */
[----:B0-----:R-:W4:Y:S04]  /*07c0*/  LDG.E.64 R24, desc[UR6][R34.64] ;  /* 0x0000000622187981 */ /* 0x001f28000c1e1b00 */
[----:B------:R-:W5:Y:S03]  /*07d0*/  LDG.E.64 R12, desc[UR6][R34.64+0x8] ;  /* 0x00000806220c7981 */ /* 0x000f66000c1e1b00 */
[----:B------:R-:W0:Y:S01]  /*07e0*/  LDC.64 R20, c[0x0][0x3c0] ;  /* 0x0000f000ff147b82 */ /* 0x000e220000000a00 */
[----:B-1----:R-:W4:Y:S04]  /*07f0*/  LDG.E.64 R4, desc[UR6][R32.64] ;  /* 0x0000000620047981 */ /* 0x002f28000c1e1b00 */
[----:B------:R-:W5:Y:S04]  /*0800*/  LDG.E.64 R14, desc[UR6][R32.64+0x8] ;  /* 0x00000806200e7981 */ /* 0x000f68000c1e1b00 */
[----:B--2---:R-:W2:Y:S04]  /*0810*/  LDG.E.64 R22, desc[UR6][R16.64] ;  /* 0x0000000610167981 */ /* 0x004ea8000c1e1b00 */
[----:B------:R1:W5:Y:S04]  /*0820*/  LDG.E.64 R10, desc[UR6][R34.64+0x10] ;  /* 0x00001006220a7981 */ /* 0x000368000c1e1b00 */
[----:B---3--:R-:W2:Y:S04]  /*0830*/  LDG.E.64 R2, desc[UR6][R18.64] ;  /* 0x0000000612027981 */ /* 0x008ea8000c1e1b00 */
[----:B------:R-:W3:Y:S04]  /*0840*/  LDG.E.64 R32, desc[UR6][R32.64+0x10] ;  /* 0x0000100620207981 */ /* 0x000ee8000c1e1b00 */
[----:B------:R-:W3:Y:S04]  /*0850*/  LDG.E.64 R28, desc[UR6][R16.64+0x8] ;  /* 0x00000806101c7981 */ /* 0x000ee8000c1e1b00 */
[----:B------:R-:W3:Y:S04]  /*0860*/  LDG.E.64 R6, desc[UR6][R18.64+0x8] ;  /* 0x0000080612067981 */ /* 0x000ee8000c1e1b00 */
[----:B------:R-:W3:Y:S04]  /*0870*/  LDG.E.64 R8, desc[UR6][R16.64+0x10] ;  /* 0x0000100610087981 */ /* 0x000ee8000c1e1b00 */
[----:B------:R-:W3:Y:S01]  /*0880*/  LDG.E.64 R30, desc[UR6][R18.64+0x10] ;  /* 0x00001006121e7981 */ /* 0x000ee2000c1e1b00 */
[----:B------:R-:W0:Y:S08]  /*0890*/  LDC.64 R36, c[0x0][0x3b0] ;  /* 0x0000ec00ff247b82 */ /* 0x000e300000000a00 */
[----:B-1----:R-:W1:Y:S01]  /*08a0*/  LDC.64 R34, c[0x0][0x398] ;  /* 0x0000e600ff227b82 */ /* 0x002e620000000a00 */
[----:B0-----:R-:W-:-:S05]  /*08b0*/  IMAD.WIDE R20, R27, 0x4, R20 ;  /* 0x000000041b147825 */ /* 0x001fca00078e0214 */
[----:B------:R-:W3:Y:S04]  /*08c0*/  LDG.E R26, desc[UR6][R20.64] ;  /* 0x00000006141a7981 */ /* 0x000ee8000c1e1900 */
[----:B------:R-:W3:Y:S04]  /*08d0*/  LDG.E.64 R16, desc[UR6][R36.64+0x10] ;  /* 0x0000100624107981 */ /* 0x000ee8000c1e1b00 */
[----:B-1----:R-:W3:Y:S04]  /*08e0*/  LDG.E.64 R20, desc[UR6][R34.64+0x10] ;  /* 0x0000100622147981 */ /* 0x002ee8000c1e1b00 */
[----:B------:R-:W3:Y:S01]  /*08f0*/  LDG.E.64 R18, desc[UR6][R34.64+0x8] ;  /* 0x0000080622127981 */ /* 0x000ee2000c1e1b00 */
[----:B----4-:R-:W-:-:S08]  /*0900*/  DMUL R4, R24, R4 ;  /* 0x0000000418047228 */ /* 0x010fd00000000000 */
[----:B--2---:R-:W-:Y:S02]  /*0910*/  DFMA R2, R22, R2, R4 ;  /* 0x000000021602722b */ /* 0x004fe40000000004 */
[-C--:B-----5:R-:W-:Y:S02]  /*0920*/  DMUL R4, R12, R14.reuse ;  /* 0x0000000e0c047228 */ /* 0x0a0fe40000000000 */
[----:B------:R-:W-:Y:S02]  /*0930*/  DMUL R14, R24, R14 ;  /* 0x0000000e180e7228 */ /* 0x000fe40000000000 */
[----:B---3--:R-:W-:-:S04]  /*0940*/  DMUL R10, R10, R32 ;  /* 0x000000200a0a7228 */ /* 0x008fc80000000000 */
[-C--:B------:R-:W-:Y:S02]  /*0950*/  DFMA R4, R28, R6.reuse, R4 ;  /* 0x000000061c04722b */ /* 0x080fe40000000004 */
[----:B------:R-:W-:Y:S02]  /*0960*/  DFMA R6, R22, R6, R14 ;  /* 0x000000061606722b */ /* 0x000fe4000000000e */
[----:B------:R-:W2:Y:S01]  /*0970*/  LDG.E.64 R14, desc[UR6][R36.64+0x8] ;  /* 0x00000806240e7981 */ /* 0x000ea2000c1e1b00 */
[----:B------:R-:W-:-:S03]  /*0980*/  DFMA R8, R8, R30, R10 ;  /* 0x0000001e0808722b */ /* 0x000fc6000000000a */
[----:B------:R-:W3:Y:S01]  /*0990*/  LDG.E.64 R10, desc[UR6][R36.64] ;  /* 0x00000006240a7981 */ /* 0x000ee2000c1e1b00 */
[-C--:B------:R-:W-:Y:S02]  /*09a0*/  DMUL R24, R24, R32.reuse ;  /* 0x0000002018187228 */ /* 0x080fe40000000000 */
[----:B------:R-:W-:Y:S01]  /*09b0*/  DMUL R32, R12, R32 ;  /* 0x000000200c207228 */ /* 0x000fe20000000000 */
[----:B------:R-:W4:Y:S05]  /*09c0*/  LDG.E.64 R12, desc[UR6][R34.64] ;  /* 0x00000006220c7981 */ /* 0x000f2a000c1e1b00 */
[-C--:B------:R-:W-:Y:S02]  /*09d0*/  DFMA R22, R22, R30.reuse, R24 ;  /* 0x0000001e1616722b */ /* 0x080fe40000000018 */
[----:B------:R-:W-:Y:S01]  /*09e0*/  DFMA R28, R28, R30, R32 ;  /* 0x0000001e1c1c722b */ /* 0x000fe20000000020 */
[----:B------:R-:W0:Y:S08]  /*09f0*/  LDC.64 R24, c[0x0][0x380] ;  /* 0x0000e000ff187b82 */ /* 0x000e300000000a00 */
[----:B------:R-:W1:Y:S01]  /*0a00*/  LDC.64 R30, c[0x0][0x3c8] ;  /* 0x0000f200ff1e7b82 */ /* 0x000e620000000a00 */
[----:B------:R-:W-:Y:S01]  /*0a10*/  IMAD R33, R26, 0x6, RZ ;  /* 0x000000061a217824 */ /* 0x000fe200078e02ff */
[----:B------:R-:W-:-:S03]  /*0a20*/  DFMA R8, R16, R20, R8 ;  /* 0x000000141008722b */ /* 0x000fc60000000008 */
[----:B0-----:R-:W-:-:S05]  /*0a30*/  IMAD.WIDE R32, R33, 0x8, R24 ;  /* 0x0000000821207825 */ /* 0x001fca00078e0218 */
[----:B------:R-:W5:Y:S01]  /*0a40*/  LDG.E.64 R16, desc[UR6][R32.64+0x20] ;  /* 0x0000200620107981 */ /* 0x000f62000c1e1b00 */
[-C--:B--2---:R-:W-:Y:S02]  /*0a50*/  DFMA R28, R14, R20.reuse, R28 ;  /* 0x000000140e1c722b */ /* 0x084fe4000000001c */
[----:B---3--:R-:W-:Y:S01]  /*0a60*/  DFMA R22, R10, R20, R22 ;  /* 0x000000140a16722b */ /* 0x008fe20000000016 */
[----:B-1----:R-:W-:Y:S01]  /*0a70*/  IMAD.WIDE R20, R27, 0x4, R30 ;  /* 0x000000041b147825 */ /* 0x002fe200078e021e */
[----:B------:R-:W-:Y:S01]  /*0a80*/  DFMA R4, R14, R18, R4 ;  /* 0x000000120e04722b */ /* 0x000fe20000000004 */
[----:B------:R-:W0:Y:S01]  /*0a90*/  LDC.64 R30, c[0x0][0x3d0] ;  /* 0x0000f400ff1e7b82 */ /* 0x000e220000000a00 */
[C---:B----4-:R-:W-:Y:S01]  /*0aa0*/  DFMA R12, R10.reuse, R12, R2 ;  /* 0x0000000c0a0c722b */ /* 0x050fe20000000002 */
[----:B------:R-:W2:Y:S01]  /*0ab0*/  LDG.E.64 R14, desc[UR6][R32.64+0x10] ;  /* 0x00001006200e7981 */ /* 0x000ea2000c1e1b00 */
[----:B------:R-:W-:-:S03]  /*0ac0*/  DFMA R6, R10, R18, R6 ;  /* 0x000000120a06722b */ /* 0x000fc60000000006 */
[----:B------:R-:W3:Y:S04]  /*0ad0*/  LDG.E R26, desc[UR6][R20.64] ;  /* 0x00000006141a7981 */ /* 0x000ee8000c1e1900 */
[----:B------:R-:W4:Y:S04]  /*0ae0*/  LDG.E.64 R2, desc[UR6][R32.64] ;  /* 0x0000000620027981 */ /* 0x000f28000c1e1b00 */
[----:B------:R-:W3:Y:S04]  /*0af0*/  LDG.E.64 R18, desc[UR6][R32.64+0x8] ;  /* 0x0000080620127981 */ /* 0x000ee8000c1e1b00 */
[----:B------:R-:W3:Y:S04]  /*0b00*/  LDG.E.64 R10, desc[UR6][R32.64+0x18] ;  /* 0x00001806200a7981 */ /* 0x000ee8000c1e1b00 */
[----:B------:R-:W3:Y:S01]  /*0b10*/  LDG.E.64 R20, desc[UR6][R32.64+0x28] ;  /* 0x0000280620147981 */ /* 0x000ee2000c1e1b00 */
[----:B0-----:R-:W-:-:S06]  /*0b20*/  IMAD.WIDE R30, R27, 0x4, R30 ;  /* 0x000000041b1e7825 */ /* 0x001fcc00078e021e */
[----:B------:R-:W3:Y:S01]  /*0b30*/  LDG.E R30, desc[UR6][R30.64] ;  /* 0x000000061e1e7981 */ /* 0x000ee2000c1e1900 */
[----:B-----5:R-:W-:-:S07]  /*0b40*/  DFMA R36, R22, UR12, R16 ;  /* 0x0000000c16247c2b */ /* 0x020fce0008000010 */
[----:B------:R-:W-:Y:S01]  /*0b50*/  STG.E.64 desc[UR6][R32.64+0x20], R36 ;  /* 0x0000202420007986 */ /* 0x000fe2000c101b06 */
[----:B--2---:R-:W-:Y:S02]  /*0b60*/  DFMA R14, R8, UR12, R14 ;  /* 0x0000000c080e7c2b */ /* 0x004fe4000800000e */
[----:B----4-:R-:W-:Y:S02]  /*0b70*/  DFMA R2, R12, UR12, R2 ;  /* 0x0000000c0c027c2b */ /* 0x010fe40008000002 */
[----:B---3--:R-:W-:Y:S02]  /*0b80*/  DFMA R18, R4, UR12, R18 ;  /* 0x0000000c04127c2b */ /* 0x008fe40008000012 */
[----:B------:R-:W-:Y:S01]  /*0b90*/  DFMA R34, R6, UR12, R10 ;  /* 0x0000000c06227c2b */ /* 0x000fe2000800000a */
[----:B------:R-:W-:Y:S01]  /*0ba0*/  IMAD R11, R26, 0x6, RZ ;  /* 0x000000061a0b7824 */ /* 0x000fe200078e02ff */
[----:B------:R-:W-:-:S03]  /*0bb0*/  DFMA R20, R28, UR12, R20 ;  /* 0x0000000c1c147c2b */ /* 0x000fc60008000014 */
[----:B------:R-:W-:Y:S01]  /*0bc0*/  IMAD.WIDE R10, R11, 0x8, R24 ;  /* 0x000000080b0a7825 */ /* 0x000fe200078e0218 */
[----:B------:R0:W-:Y:S04]  /*0bd0*/  STG.E.64 desc[UR6][R32.64], R2 ;  /* 0x0000000220007986 */ /* 0x0001e8000c101b06 */
[----:B------:R1:W-:Y:S04]  /*0be0*/  STG.E.64 desc[UR6][R32.64+0x8], R18 ;  /* 0x0000081220007986 */ /* 0x0003e8000c101b06 */
[----:B------:R2:W-:Y:S04]  /*0bf0*/  STG.E.64 desc[UR6][R32.64+0x10], R14 ;  /* 0x0000100e20007986 */ /* 0x0005e8000c101b06 */
[----:B------:R-:W-:Y:S04]  /*0c00*/  STG.E.64 desc[UR6][R32.64+0x18], R34 ;  /* 0x0000182220007986 */ /* 0x000fe8000c101b06 */
[----:B------:R3:W-:Y:S04]  /*0c10*/  STG.E.64 desc[UR6][R32.64+0x28], R20 ;  /* 0x0000281420007986 */ /* 0x0007e8000c101b06 */
[----:B0-----:R-:W4:Y:S04]  /*0c20*/  LDG.E.64 R2, desc[UR6][R10.64] ;  /* 0x000000060a027981 */ /* 0x001f28000c1e1b00 */
[----:B-1----:R-:W5:Y:S04]  /*0c30*/  LDG.E.64 R18, desc[UR6][R10.64+0x10] ;  /* 0x000010060a127981 */ /* 0x002f68000c1e1b00 */
[----:B--2---:R-:W2:Y:S04]  /*0c40*/  LDG.E.64 R14, desc[UR6][R10.64+0x8] ;  /* 0x000008060a0e7981 */ /* 0x004ea8000c1e1b00 */
[----:B---3--:R-:W3:Y:S04]  /*0c50*/  LDG.E.64 R20, desc[UR6][R10.64+0x20] ;  /* 0x000020060a147981 */ /* 0x008ee8000c1e1b00 */
[----:B------:R-:W3:Y:S04]  /*0c60*/  LDG.E.64 R34, desc[UR6][R10.64+0x18] ;  /* 0x000018060a227981 */ /* 0x000ee8000c1e1b00 */
[----:B------:R-:W3:Y:S01]  /*0c70*/  LDG.E.64 R16, desc[UR6][R10.64+0x28] ;  /* 0x000028060a107981 */ /* 0x000ee2000c1e1b00 */
[----:B------:R-:W-:-:S04]  /*0c80*/  IMAD R37, R30, 0x6, RZ ;  /* 0x000000061e257824 */ /* 0x000fc800078e02ff */
[----:B------:R-:W-:Y:S01]  /*0c90*/  IMAD.WIDE R24, R37, 0x8, R24 ;  /* 0x0000000825187825 */ /* 0x000fe200078e0218 */
[----:B----4-:R-:W-:Y:S02]  /*0ca0*/  DFMA R2, R12, UR12, R2 ;  /* 0x0000000c0c027c2b */ /* 0x010fe40008000002 */
[----:B-----5:R-:W-:Y:S02]  /*0cb0*/  DFMA R18, R8, UR12, R18 ;  /* 0x0000000c08127c2b */ /* 0x020fe40008000012 */
[----:B--2---:R-:W-:Y:S02]  /*0cc0*/  DFMA R14, R4, UR12, R14 ;  /* 0x0000000c040e7c2b */ /* 0x004fe4000800000e */
[----:B---3--:R-:W-:Y:S02]  /*0cd0*/  DFMA R30, R22, UR12, R20 ;  /* 0x0000000c161e7c2b */ /* 0x008fe40008000014 */
[----:B------:R-:W-:Y:S02]  /*0ce0*/  DFMA R34, R6, UR12, R34 ;  /* 0x0000000c06227c2b */ /* 0x000fe40008000022 */
[----:B------:R-:W-:Y:S01]  /*0cf0*/  DFMA R32, R28, UR12, R16 ;  /* 0x0000000c1c207c2b */ /* 0x000fe20008000010 */
[----:B------:R-:W-:Y:S04]  /*0d00*/  STG.E.64 desc[UR6][R10.64], R2 ;  /* 0x000000020a007986 */ /* 0x000fe8000c101b06 */
[----:B------:R-:W-:Y:S04]  /*0d10*/  STG.E.64 desc[UR6][R10.64+0x8], R14 ;  /* 0x0000080e0a007986 */ /* 0x000fe8000c101b06 */
[----:B------:R0:W-:Y:S04]  /*0d20*/  STG.E.64 desc[UR6][R10.64+0x10], R18 ;  /* 0x000010120a007986 */ /* 0x0001e8000c101b06 */
[----:B------:R-:W-:Y:S04]  /*0d30*/  STG.E.64 desc[UR6][R10.64+0x18], R34 ;  /* 0x000018220a007986 */ /* 0x000fe8000c101b06 */
[----:B------:R1:W-:Y:S04]  /*0d40*/  STG.E.64 desc[UR6][R10.64+0x20], R30 ;  /* 0x0000201e0a007986 */ /* 0x0003e8000c101b06 */
[----:B------:R2:W-:Y:S04]  /*0d50*/  STG.E.64 desc[UR6][R10.64+0x28], R32 ;  /* 0x000028200a007986 */ /* 0x0005e8000c101b06 */
[----:B------:R-:W3:Y:S04]  /*0d60*/  LDG.E.64 R16, desc[UR6][R24.64] ;  /* 0x0000000618107981 */ /* 0x000ee8000c1e1b00 */
[----:B------:R-:W4:Y:S04]  /*0d70*/  LDG.E.64 R36, desc[UR6][R24.64+0x8] ;  /* 0x0000080618247981 */ /* 0x000f28000c1e1b00 */
[----:B0-----:R-:W5:Y:S04]  /*0d80*/  LDG.E.64 R18, desc[UR6][R24.64+0x10] ;  /* 0x0000100618127981 */ /* 0x001f68000c1e1b00 */
[----:B-1----:R-:W2:Y:S04]  /*0d90*/  LDG.E.64 R30, desc[UR6][R24.64+0x18] ;  /* 0x00001806181e7981 */ /* 0x002ea8000c1e1b00 */
[----:B------:R-:W2:Y:S04]  /*0da0*/  LDG.E.64 R20, desc[UR6][R24.64+0x20] ;  /* 0x0000200618147981 */ /* 0x000ea8000c1e1b00 */
[----:B------:R-:W2:Y:S01]  /*0db0*/  LDG.E.64 R2, desc[UR6][R24.64+0x28] ;  /* 0x0000280618027981 */ /* 0x000ea2000c1e1b00 */
[----:B------:R-:W-:-:S04]  /*0dc0*/  IADD3 R27, PT, PT, R0, R27, RZ ;  /* 0x0000001b001b7210 */ /* 0x000fc80007ffe0ff */
[----:B------:R-:W-:Y:S01]  /*0dd0*/  ISETP.GE.AND P0, PT, R27, UR5, PT ;  /* 0x000000051b007c0c */ /* 0x000fe2000bf06270 */
[----:B---3--:R-:W-:Y:S02]  /*0de0*/  DFMA R14, R12, UR12, R16 ;  /* 0x0000000c0c0e7c2b */ /* 0x008fe40008000010 */
[----:B----4-:R-:W-:Y:S02]  /*0df0*/  DFMA R16, R4, UR12, R36 ;  /* 0x0000000c04107c2b */ /* 0x010fe40008000024 */
[----:B-----5:R-:W-:Y:S02]  /*0e00*/  DFMA R18, R8, UR12, R18 ;  /* 0x0000000c08127c2b */ /* 0x020fe40008000012 */
[----:B--2---:R-:W-:Y:S02]  /*0e10*/  DFMA R30, R6, UR12, R30 ;  /* 0x0000000c061e7c2b */ /* 0x004fe4000800001e */
[----:B------:R-:W-:Y:S02]  /*0e20*/  DFMA R20, R22, UR12, R20 ;  /* 0x0000000c16147c2b */ /* 0x000fe40008000014 */
[----:B------:R-:W-:-:S02]  /*0e30*/  DFMA R2, R28, UR12, R2 ;  /* 0x0000000c1c027c2b */ /* 0x000fc40008000002 */
[----:B------:R-:W-:Y:S02]  /*0e40*/  DFMA R14, R12, UR12, R14 ;  /* 0x0000000c0c0e7c2b */ /* 0x000fe4000800000e */
[----:B------:R-:W-:Y:S02]  /*0e50*/  DFMA R16, R4, UR12, R16 ;  /* 0x0000000c04107c2b */ /* 0x000fe40008000010 */
[----:B------:R-:W-:Y:S02]  /*0e60*/  DFMA R18, R8, UR12, R18 ;  /* 0x0000000c08127c2b */ /* 0x000fe40008000012 */
[----:B------:R-:W-:Y:S02]  /*0e70*/  DFMA R30, R6, UR12, R30 ;  /* 0x0000000c061e7c2b */ /* 0x000fe4000800001e */
[----:B------:R-:W-:Y:S02]  /*0e80*/  DFMA R20, R22, UR12, R20 ;  /* 0x0000000c16147c2b */ /* 0x000fe40008000014 */
[----:B------:R-:W-:Y:S01]  /*0e90*/  DFMA R2, R28, UR12, R2 ;  /* 0x0000000c1c027c2b */ /* 0x000fe20008000002 */
        /* <DEDUP_REMOVED lines=8> */
.L_x_5:
        /* <DEDUP_REMOVED lines=14> */
.L_x_27:


//--------------------- .text._Z27gpuKernelVirialTripletTallyIfEvPT_S1_S1_S1_S1_S0_PiS2_S2_ii --------------------------
	.section	.text._Z27gpuKernelVirialTripletTallyIfEvPT_S1_S1_S1_S1_S0_PiS2_S2_ii,"ax",@progbits
	.align	128
        .global         _Z27gpuKernelVirialTripletTallyIfEvPT_S1_S1_S1_S1_S0_PiS2_S2_ii
        .type           _Z27gpuKernelVirialTripletTallyIfEvPT_S1_S1_S1_S1_S0_PiS2_S2_ii,@function
        .size           _Z27gpuKernelVirialTripletTallyIfEvPT_S1_S1_S1_S1_S0_PiS2_S2_ii,(.L_x_28 - _Z27gpuKernelVirialTripletTallyIfEvPT_S1_S1_S1_S1_S0_PiS2_S2_ii)
        .other          _Z27gpuKernelVirialTripletTallyIfEvPT_S1_S1_S1_S1_S0_PiS2_S2_ii,@"STO_CUDA_ENTRY STV_DEFAULT"
_Z27gpuKernelVirialTripletTallyIfEvPT_S1_S1_S1_S1_S0_PiS2_S2_ii:
.text._Z27gpuKernelVirialTripletTallyIfEvPT_S1_S1_S1_S1_S0_PiS2_S2_ii:
        /* <DEDUP_REMOVED lines=12> */
[----:B0-----:R-:W-:Y:S01]  /*00c0*/  UISETP.NE.AND UP0, UPT, UR8, 0x3, UPT ;  /* 0x000000030800788c */ /* 0x001fe2000bf05270 */
[----:B-1----:R-:W-:-:S08]  /*00d0*/  IMAD R0, R0, UR4, RZ ;  /* 0x0000000400007c24 */ /* 0x002fd0000f8e02ff */
[----:B--23--:R-:W-:Y:S05]  /*00e0*/  BRA.U !UP0, `(.L_x_6) ;  /* 0x0000000508747547 */ /* 0x00cfea000b800000 */
[----:B------:R-:W0:Y:S01]  /*00f0*/  LDC.64 R4, c[0x0][0x398] ;  /* 0x0000e600ff047b82 */ /* 0x000e220000000a00 */
[----:B------:R-:W1:Y:S07]  /*0100*/  LDCU UR4, c[0x0][0x3a8] ;  /* 0x00007500ff0477ac */ /* 0x000e6e0008000800 */
[----:B------:R-:W2:Y:S08]  /*0110*/  LDC.64 R6, c[0x0][0x388] ;  /* 0x0000e200ff067b82 */ /* 0x000eb00000000a00 */
[----:B------:R-:W3:Y:S08]  /*0120*/  LDC.64 R8, c[0x0][0x3a0] ;  /* 0x0000e800ff087b82 */ /* 0x000ef00000000a00 */
[----:B-1----:R-:W4:Y:S02]  /*0130*/  LDC.64 R2, c[0x0][0x390] ;  /* 0x0000e400ff027b82 */ /* 0x002f240000000a00 */
.L_x_7:
[----:B-1----:R-:W1:Y:S01]  /*0140*/  LDC.64 R12, c[0x0][0x3b0] ;  /* 0x0000ec00ff0c7b82 */ /* 0x002e620000000a00 */
[----:B---3--:R-:W3:Y:S04]  /*0150*/  LDG.E R27, desc[UR6][R8.64] ;  /* 0x00000006081b7981 */ /* 0x008ee8000c1e1900 */
[----:B----4-:R-:W3:Y:S03]  /*0160*/  LDG.E R16, desc[UR6][R2.64] ;  /* 0x0000000602107981 */ /* 0x010ee6000c1e1900 */
[----:B------:R-:W4:Y:S01]  /*0170*/  LDC.64 R22, c[0x0][0x3b8] ;  /* 0x0000ee00ff167b82 */ /* 0x000f220000000a00 */
[----:B------:R-:W5:Y:S04]  /*0180*/  LDG.E R24, desc[UR6][R2.64+0x4] ;  /* 0x0000040602187981 */ /* 0x000f68000c1e1900 */
[----:B------:R-:W5:Y:S03]  /*0190*/  LDG.E R18, desc[UR6][R8.64+0x4] ;  /* 0x0000040608127981 */ /* 0x000f66000c1e1900 */
[----:B------:R-:W5:Y:S01]  /*01a0*/  LDC.64 R10, c[0x0][0x380] ;  /* 0x0000e000ff0a7b82 */ /* 0x000f620000000a00 */
[----:B0-----:R-:W5:Y:S04]  /*01b0*/  LDG.E R14, desc[UR6][R4.64] ;  /* 0x00000006040e7981 */ /* 0x001f68000c1e1900 */
[----:B--2---:R-:W2:Y:S01]  /*01c0*/  LDG.E R19, desc[UR6][R6.64] ;  /* 0x0000000606137981 */ /* 0x004ea2000c1e1900 */
[----:B-1----:R-:W-:-:S03]  /*01d0*/  IMAD.WIDE R12, R17, 0x4, R12 ;  /* 0x00000004110c7825 */ /* 0x002fc600078e020c */
[----:B------:R-:W2:Y:S04]  /*01e0*/  LDG.E R20, desc[UR6][R4.64+0x4] ;  /* 0x0000040604147981 */ /* 0x000ea8000c1e1900 */
[----:B------:R-:W2:Y:S04]  /*01f0*/  LDG.E R15, desc[UR6][R6.64+0x4] ;  /* 0x00000406060f7981 */ /* 0x000ea8000c1e1900 */
[----:B------:R-:W2:Y:S01]  /*0200*/  LDG.E R12, desc[UR6][R12.64] ;  /* 0x000000060c0c7981 */ /* 0x000ea2000c1e1900 */
[----:B----4-:R-:W-:-:S06]  /*0210*/  IMAD.WIDE R22, R17, 0x4, R22 ;  /* 0x0000000411167825 */ /* 0x010fcc00078e0216 */
[----:B------:R-:W4:Y:S01]  /*0220*/  LDG.E R22, desc[UR6][R22.64] ;  /* 0x0000000616167981 */ /* 0x000f22000c1e1900 */
[C---:B---3--:R-:W-:Y:S01]  /*0230*/  FMUL R21, R27.reuse, R16 ;  /* 0x000000101b157220 */ /* 0x048fe20000400000 */
[-C--:B-----5:R-:W-:Y:S01]  /*0240*/  FMUL R25, R18, R24.reuse ;  /* 0x0000001812197220 */ /* 0x0a0fe20000400000 */
[----:B------:R-:W-:Y:S02]  /*0250*/  FMUL R27, R27, R24 ;  /* 0x000000181b1b7220 */ /* 0x000fe40000400000 */
[----:B--2---:R-:W-:Y:S01]  /*0260*/  FFMA R19, R14, R19, R21 ;  /* 0x000000130e137223 */ /* 0x004fe20000000015 */
[----:B------:R-:W-:-:S04]  /*0270*/  IMAD R13, R12, 0x6, RZ ;  /* 0x000000060c0d7824 */ /* 0x000fc800078e02ff */
[----:B------:R-:W-:-:S04]  /*0280*/  IMAD.WIDE R12, R13, 0x4, R10 ;  /* 0x000000040d0c7825 */ /* 0x000fc800078e020a */
[-C--:B------:R-:W-:Y:S01]  /*0290*/  FFMA R21, R20, R15.reuse, R25 ;  /* 0x0000000f14157223 */ /* 0x080fe20000000019 */
[----:B------:R-:W2:Y:S04]  /*02a0*/  LDG.E R16, desc[UR6][R12.64] ;  /* 0x000000060c107981 */ /* 0x000ea8000c1e1900 */
[----:B------:R-:W3:Y:S04]  /*02b0*/  LDG.E R18, desc[UR6][R12.64+0x4] ;  /* 0x000004060c127981 */ /* 0x000ee8000c1e1900 */
[----:B------:R-:W5:Y:S04]  /*02c0*/  LDG.E R20, desc[UR6][R12.64+0x8] ;  /* 0x000008060c147981 */ /* 0x000f68000c1e1900 */
[----:B------:R-:W5:Y:S04]  /*02d0*/  LDG.E R24, desc[UR6][R12.64+0xc] ;  /* 0x00000c060c187981 */ /* 0x000f68000c1e1900 */
[----:B------:R-:W5:Y:S04]  /*02e0*/  LDG.E R25, desc[UR6][R12.64+0x10] ;  /* 0x000010060c197981 */ /* 0x000f68000c1e1900 */
[----:B------:R-:W5:Y:S01]  /*02f0*/  LDG.E R26, desc[UR6][R12.64+0x14] ;  /* 0x000014060c1a7981 */ /* 0x000f62000c1e1900 */
[----:B------:R-:W-:-:S02]  /*0300*/  FFMA R27, R14, R15, R27 ;  /* 0x0000000f0e1b7223 */ /* 0x000fc4000000001b */
[----:B------:R-:W0:Y:S01]  /*0310*/  LDC.64 R14, c[0x0][0x3c0] ;  /* 0x0000f000ff0e7b82 */ /* 0x000e220000000a00 */
[----:B----4-:R-:W-:-:S04]  /*0320*/  IMAD R23, R22, 0x6, RZ ;  /* 0x0000000616177824 */ /* 0x010fc800078e02ff */
[----:B------:R-:W-:-:S04]  /*0330*/  IMAD.WIDE R22, R23, 0x4, R10 ;  /* 0x0000000417167825 */ /* 0x000fc800078e020a */
[----:B0-----:R-:W-:-:S06]  /*0340*/  IMAD.WIDE R14, R17, 0x4, R14 ;  /* 0x00000004110e7825 */ /* 0x001fcc00078e020e */
[----:B------:R-:W4:Y:S01]  /*0350*/  LDG.E R14, desc[UR6][R14.64] ;  /* 0x000000060e0e7981 */ /* 0x000f22000c1e1900 */
[----:B--2---:R-:W-:Y:S01]  /*0360*/  FFMA R29, R19, UR4, R16 ;  /* 0x00000004131d7c23 */ /* 0x004fe20008000010 */
[----:B---3--:R-:W-:Y:S01]  /*0370*/  FFMA R18, R21, UR4, R18 ;  /* 0x0000000415127c23 */ /* 0x008fe20008000012 */
[----:B-----5:R-:W-:Y:S01]  /*0380*/  FADD R20, RZ, R20 ;  /* 0x00000014ff147221 */ /* 0x020fe20000000000 */
[----:B------:R-:W-:Y:S01]  /*0390*/  FFMA R24, R27, UR4, R24 ;  /* 0x000000041b187c23 */ /* 0x000fe20008000018 */
[----:B------:R-:W-:Y:S01]  /*03a0*/  FADD R25, RZ, R25 ;  /* 0x00000019ff197221 */ /* 0x000fe20000000000 */
[----:B------:R-:W-:Y:S01]  /*03b0*/  FADD R26, RZ, R26 ;  /* 0x0000001aff1a7221 */ /* 0x000fe20000000000 */
[----:B------:R-:W-:Y:S04]  /*03c0*/  STG.E desc[UR6][R12.64], R29 ;  /* 0x0000001d0c007986 */ /* 0x000fe8000c101906 */
[----:B------:R-:W-:Y:S04]  /*03d0*/  STG.E desc[UR6][R12.64+0x4], R18 ;  /* 0x000004120c007986 */ /* 0x000fe8000c101906 */
[----:B------:R0:W-:Y:S04]  /*03e0*/  STG.E desc[UR6][R12.64+0x8], R20 ;  /* 0x000008140c007986 */ /* 0x0001e8000c101906 */
[----:B------:R1:W-:Y:S04]  /*03f0*/  STG.E desc[UR6][R12.64+0xc], R24 ;  /* 0x00000c180c007986 */ /* 0x0003e8000c101906 */
[----:B------:R-:W-:Y:S04]  /*0400*/  STG.E desc[UR6][R12.64+0x10], R25 ;  /* 0x000010190c007986 */ /* 0x000fe8000c101906 */
[----:B------:R2:W-:Y:S04]  /*0410*/  STG.E desc[UR6][R12.64+0x14], R26 ;  /* 0x0000141a0c007986 */ /* 0x0005e8000c101906 */
[----:B------:R-:W3:Y:S04]  /*0420*/  LDG.E R28, desc[UR6][R22.64] ;  /* 0x00000006161c7981 */ /* 0x000ee8000c1e1900 */
[----:B0-----:R-:W2:Y:S04]  /*0430*/  LDG.E R20, desc[UR6][R22.64+0x4] ;  /* 0x0000040616147981 */ /* 0x001ea8000c1e1900 */
[----:B-1----:R-:W5:Y:S04]  /*0440*/  LDG.E R24, desc[UR6][R22.64+0x8] ;  /* 0x0000080616187981 */ /* 0x002f68000c1e1900 */
[----:B------:R-:W5:Y:S04]  /*0450*/  LDG.E R18, desc[UR6][R22.64+0xc] ;  /* 0x00000c0616127981 */ /* 0x000f68000c1e1900 */
[----:B------:R-:W5:Y:S04]  /*0460*/  LDG.E R16, desc[UR6][R22.64+0x10] ;  /* 0x0000100616107981 */ /* 0x000f68000c1e1900 */
[----:B------:R-:W5:Y:S01]  /*0470*/  LDG.E R15, desc[UR6][R22.64+0x14] ;  /* 0x00001406160f7981 */ /* 0x000f62000c1e1900 */
[----:B----4-:R-:W-:-:S04]  /*0480*/  IMAD R14, R14, 0x6, RZ ;  /* 0x000000060e0e7824 */ /* 0x010fc800078e02ff */
[----:B------:R-:W-:-:S04]  /*0490*/  IMAD.WIDE R10, R14, 0x4, R10 ;  /* 0x000000040e0a7825 */ /* 0x000fc800078e020a */
[----:B---3--:R-:W-:Y:S01]  /*04a0*/  FFMA R29, R19, UR4, R28 ;  /* 0x00000004131d7c23 */ /* 0x008fe2000800001c */
[----:B--2---:R-:W-:Y:S01]  /*04b0*/  FFMA R13, R21, UR4, R20 ;  /* 0x00000004150d7c23 */ /* 0x004fe20008000014 */
[----:B-----5:R-:W-:Y:S01]  /*04c0*/  FADD R25, RZ, R24 ;  /* 0x00000018ff197221 */ /* 0x020fe20000000000 */
[----:B------:R-:W-:Y:S01]  /*04d0*/  FFMA R18, R27, UR4, R18 ;  /* 0x000000041b127c23 */ /* 0x000fe20008000012 */
[----:B------:R-:W-:Y:S01]  /*04e0*/  FADD R16, RZ, R16 ;  /* 0x00000010ff107221 */ /* 0x000fe20000000000 */
[----:B------:R-:W-:Y:S01]  /*04f0*/  FADD R15, RZ, R15 ;  /* 0x0000000fff0f7221 */ /* 0x000fe20000000000 */
[----:B------:R-:W-:Y:S04]  /*0500*/  STG.E desc[UR6][R22.64], R29 ;  /* 0x0000001d16007986 */ /* 0x000fe8000c101906 */
[----:B------:R0:W-:Y:S04]  /*0510*/  STG.E desc[UR6][R22.64+0x4], R13 ;  /* 0x0000040d16007986 */ /* 0x0001e8000c101906 */
[----:B------:R-:W-:Y:S04]  /*0520*/  STG.E desc[UR6][R22.64+0x8], R25 ;  /* 0x0000081916007986 */ /* 0x000fe8000c101906 */
[----:B------:R-:W-:Y:S04]  /*0530*/  STG.E desc[UR6][R22.64+0xc], R18 ;  /* 0x00000c1216007986 */ /* 0x000fe8000c101906 */
[----:B------:R-:W-:Y:S04]  /*0540*/  STG.E desc[UR6][R22.64+0x10], R16 ;  /* 0x0000101016007986 */ /* 0x000fe8000c101906 */
[----:B------:R1:W-:Y:S04]  /*0550*/  STG.E desc[UR6][R22.64+0x14], R15 ;  /* 0x0000140f16007986 */ /* 0x0003e8000c101906 */
[----:B------:R-:W2:Y:S04]  /*0560*/  LDG.E R12, desc[UR6][R10.64] ;  /* 0x000000060a0c7981 */ /* 0x000ea8000c1e1900 */
[----:B------:R-:W3:Y:S04]  /*0570*/  LDG.E R14, desc[UR6][R10.64+0x4] ;  /* 0x000004060a0e7981 */ /* 0x000ee8000c1e1900 */
[----:B------:R-:W4:Y:S04]  /*0580*/  LDG.E R24, desc[UR6][R10.64+0xc] ;  /* 0x00000c060a187981 */ /* 0x000f28000c1e1900 */
[----:B------:R-:W0:Y:S04]  /*0590*/  LDG.E R20, desc[UR6][R10.64+0x8] ;  /* 0x000008060a147981 */ /* 0x000e28000c1e1900 */
[----:B------:R-:W1:Y:S04]  /*05a0*/  LDG.E R26, desc[UR6][R10.64+0x10] ;  /* 0x000010060a1a7981 */ /* 0x000e68000c1e1900 */
[----:B------:R-:W5:Y:S01]  /*05b0*/  LDG.E R28, desc[UR6][R10.64+0x14] ;  /* 0x000014060a1c7981 */ /* 0x000f62000c1e1900 */
[----:B------:R-:W-:-:S04]  /*05c0*/  IADD3 R17, PT, PT, R0, R17, RZ ;  /* 0x0000001100117210 */ /* 0x000fc80007ffe0ff */
[----:B------:R-:W-:Y:S01]  /*05d0*/  ISETP.GE.AND P0, PT, R17, UR5, PT ;  /* 0x0000000511007c0c */ /* 0x000fe2000bf06270 */
[----:B--2---:R-:W-:Y:S01]  /*05e0*/  FFMA R19, R19, UR4, R12 ;  /* 0x0000000413137c23 */ /* 0x004fe2000800000c */
[----:B---3--:R-:W-:Y:S01]  /*05f0*/  FFMA R21, R21, UR4, R14 ;  /* 0x0000000415157c23 */ /* 0x008fe2000800000e */
[----:B----4-:R-:W-:Y:S01]  /*0600*/  FFMA R27, R27, UR4, R24 ;  /* 0x000000041b1b7c23 */ /* 0x010fe20008000018 */
[----:B0-----:R-:W-:Y:S01]  /*0610*/  FADD R13, RZ, R20 ;  /* 0x00000014ff0d7221 */ /* 0x001fe20000000000 */
[----:B-1----:R-:W-:Y:S01]  /*0620*/  FADD R15, RZ, R26 ;  /* 0x0000001aff0f7221 */ /* 0x002fe20000000000 */
[----:B-----5:R-:W-:Y:S01]  /*0630*/  FADD R23, RZ, R28 ;  /* 0x0000001cff177221 */ /* 0x020fe20000000000 */
        /* <DEDUP_REMOVED lines=8> */
.L_x_6:
[----:B-1----:R-:W0:Y:S08]  /*06c0*/  LDC.64 R2, c[0x0][0x3b0] ;  /* 0x0000ec00ff027b82 */ /* 0x002e300000000a00 */
        /* <DEDUP_REMOVED lines=8> */
[----:B------:R-:W1:Y:S01]  /*0750*/  LDC.64 R8, c[0x0][0x3b8] ;  /* 0x0000ee00ff087b82 */ /* 0x000e620000000a00 */
[----:B--2---:R-:W2:Y:S04]  /*0760*/  LDG.E R21, desc[UR6][R10.64+0x4] ;  /* 0x000004060a157981 */ /* 0x004ea8000c1e1900 */
[----:B------:R-:W2:Y:S03]  /*0770*/  LDG.E R25, desc[UR6][R10.64] ;  /* 0x000000060a197981 */ /* 0x000ea6000c1e1900 */
[----:B---3--:R-:W3:Y:S01]  /*0780*/  LDC.64 R2, c[0x0][0x380] ;  /* 0x0000e000ff027b82 */ /* 0x008ee20000000a00 */
[----:B0-----:R-:W2:Y:S04]  /*0790*/  LDG.E R19, desc[UR6][R6.64] ;  /* 0x0000000606137981 */ /* 0x001ea8000c1e1900 */
[----:B------:R-:W2:Y:S04]  /*07a0*/  LDG.E R18, desc[UR6][R6.64+0x4] ;  /* 0x0000040606127981 */ /* 0x000ea8000c1e1900 */
[----:B-----5:R-:W5:Y:S04]  /*07b0*/  LDG.E R22, desc[UR6][R4.64+0x4] ;  /* 0x0000040604167981 */ /* 0x020f68000c1e1900 */
[----:B------:R-:W5:Y:S01]  /*07c0*/  LDG.E R24, desc[UR6][R4.64] ;  /* 0x0000000604187981 */ /* 0x000f62000c1e1900 */
[----:B-1----:R-:W-:-:S03]  /*07d0*/  IMAD.WIDE R8, R17, 0x4, R8 ;  /* 0x0000000411087825 */ /* 0x002fc600078e0208 */
[----:B------:R-:W5:Y:S04]  /*07e0*/  LDG.E R23, desc[UR6][R14.64+0x8] ;  /* 0x000008060e177981 */ /* 0x000f68000c1e1900 */
[----:B------:R-:W5:Y:S04]  /*07f0*/  LDG.E R27, desc[UR6][R10.64+0x8] ;  /* 0x000008060a1b7981 */ /* 0x000f68000c1e1900 */
[----:B------:R-:W5:Y:S04]  /*0800*/  LDG.E R29, desc[UR6][R6.64+0x8] ;  /* 0x00000806061d7981 */ /* 0x000f68000c1e1900 */
[----:B------:R2:W5:Y:S04]  /*0810*/  LDG.E R14, desc[UR6][R4.64+0x8] ;  /* 0x00000806040e7981 */ /* 0x000568000c1e1900 */
[----:B------:R-:W5:Y:S01]  /*0820*/  LDG.E R8, desc[UR6][R8.64] ;  /* 0x0000000608087981 */ /* 0x000f62000c1e1900 */
[----:B----4-:R-:W-:-:S04]  /*0830*/  IMAD R13, R12, 0x6, RZ ;  /* 0x000000060c0d7824 */ /* 0x010fc800078e02ff */
[----:B---3--:R-:W-:-:S05]  /*0840*/  IMAD.WIDE R12, R13, 0x4, R2 ;  /* 0x000000040d0c7825 */ /* 0x008fca00078e0202 */
[----:B------:R-:W3:Y:S04]  /*0850*/  LDG.E R26, desc[UR6][R12.64] ;  /* 0x000000060c1a7981 */ /* 0x000ee8000c1e1900 */
[----:B------:R-:W4:Y:S04]  /*0860*/  LDG.E R28, desc[UR6][R12.64+0x4] ;  /* 0x000004060c1c7981 */ /* 0x000f28000c1e1900 */
[----:B------:R-:W4:Y:S04]  /*0870*/  LDG.E R7, desc[UR6][R12.64+0x8] ;  /* 0x000008060c077981 */ /* 0x000f28000c1e1900 */
[----:B------:R-:W4:Y:S04]  /*0880*/  LDG.E R6, desc[UR6][R12.64+0xc] ;  /* 0x00000c060c067981 */ /* 0x000f28000c1e1900 */
[----:B------:R-:W4:Y:S04]  /*0890*/  LDG.E R15, desc[UR6][R12.64+0x10] ;  /* 0x000010060c0f7981 */ /* 0x000f28000c1e1900 */
[----:B------:R-:W4:Y:S01]  /*08a0*/  LDG.E R10, desc[UR6][R12.64+0x14] ;  /* 0x000014060c0a7981 */ /* 0x000f22000c1e1900 */
[-C--:B--2---:R-:W-:Y:S01]  /*08b0*/  FMUL R5, R20, R21.reuse ;  /* 0x0000001514057220 */ /* 0x084fe20000400000 */
[C---:B------:R-:W-:Y:S01]  /*08c0*/  FMUL R4, R16.reuse, R21 ;  /* 0x0000001510047220 */ /* 0x040fe20000400000 */
[----:B------:R-:W-:-:S02]  /*08d0*/  FMUL R11, R16, R25 ;  /* 0x00000019100b7220 */ /* 0x000fc40000400000 */
[-C--:B-----5:R-:W-:Y:S01]  /*08e0*/  FFMA R21, R18, R22.reuse, R5 ;  /* 0x0000001612157223 */ /* 0x0a0fe20000000005 */
[C---:B------:R-:W-:Y:S02]  /*08f0*/  FFMA R25, R19.reuse, R22, R4 ;  /* 0x0000001613197223 */ /* 0x040fe40000000004 */
[----:B------:R-:W0:Y:S01]  /*0900*/  LDC.64 R4, c[0x0][0x3c0] ;  /* 0x0000f000ff047b82 */ /* 0x000e220000000a00 */
[----:B------:R-:W-:Y:S01]  /*0910*/  FFMA R11, R19, R24, R11 ;  /* 0x00000018130b7223 */ /* 0x000fe2000000000b */
[-C--:B------:R-:W-:Y:S01]  /*0920*/  FMUL R24, R23, R27.reuse ;  /* 0x0000001b17187220 */ /* 0x080fe20000400000 */
[-C--:B------:R-:W-:Y:S01]  /*0930*/  FMUL R22, R16, R27.reuse ;  /* 0x0000001b10167220 */ /* 0x080fe20000400000 */
[----:B------:R-:W-:Y:S02]  /*0940*/  FMUL R27, R20, R27 ;  /* 0x0000001b141b7220 */ /* 0x000fe40000400000 */
[-C--:B------:R-:W-:Y:S01]  /*0950*/  FFMA R16, R29, R14.reuse, R24 ;  /* 0x0000000e1d107223 */ /* 0x080fe20000000018 */
[-C--:B------:R-:W-:Y:S01]  /*0960*/  FFMA R22, R19, R14.reuse, R22 ;  /* 0x0000000e13167223 */ /* 0x080fe20000000016 */
[----:B------:R-:W-:Y:S01]  /*0970*/  FFMA R27, R18, R14, R27 ;  /* 0x0000000e121b7223 */ /* 0x000fe2000000001b */
[----:B------:R-:W-:-:S02]  /*0980*/  IMAD R8, R8, 0x6, RZ ;  /* 0x0000000608087824 */ /* 0x000fc400078e02ff */
[----:B0-----:R-:W-:-:S06]  /*0990*/  IMAD.WIDE R4, R17, 0x4, R4 ;  /* 0x0000000411047825 */ /* 0x001fcc00078e0204 */
[----:B------:R-:W2:Y:S01]  /*09a0*/  LDG.E R4, desc[UR6][R4.64] ;  /* 0x0000000604047981 */ /* 0x000ea2000c1e1900 */
[----:B---3--:R-:W-:Y:S01]  /*09b0*/  FFMA R9, R11, UR9, R26 ;  /* 0x000000090b097c23 */ /* 0x008fe2000800001a */
[----:B----4-:R-:W-:Y:S01]  /*09c0*/  FFMA R23, R21, UR9, R28 ;  /* 0x0000000915177c23 */ /* 0x010fe2000800001c */
[----:B------:R-:W-:Y:S01]  /*09d0*/  FFMA R19, R16, UR9, R7 ;  /* 0x0000000910137c23 */ /* 0x000fe20008000007 */
[----:B------:R-:W-:Y:S01]  /*09e0*/  FFMA R29, R25, UR9, R6 ;  /* 0x00000009191d7c23 */ /* 0x000fe20008000006 */
[----:B------:R-:W-:-:S04]  /*09f0*/  IMAD.WIDE R6, R8, 0x4, R2 ;  /* 0x0000000408067825 */ /* 0x000fc800078e0202 */
[----:B------:R-:W-:Y:S01]  /*0a00*/  FFMA R15, R22, UR9, R15 ;  /* 0x00000009160f7c23 */ /* 0x000fe2000800000f */
[----:B------:R-:W-:Y:S01]  /*0a10*/  FFMA R10, R27, UR9, R10 ;  /* 0x000000091b0a7c23 */ /* 0x000fe2000800000a */
[----:B------:R-:W-:Y:S04]  /*0a20*/  STG.E desc[UR6][R12.64], R9 ;  /* 0x000000090c007986 */ /* 0x000fe8000c101906 */
[----:B------:R0:W-:Y:S04]  /*0a30*/  STG.E desc[UR6][R12.64+0x4], R23 ;  /* 0x000004170c007986 */ /* 0x0001e8000c101906 */
[----:B------:R-:W-:Y:S04]  /*0a40*/  STG.E desc[UR6][R12.64+0x8], R19 ;  /* 0x000008130c007986 */ /* 0x000fe8000c101906 */
[----:B------:R-:W-:Y:S04]  /*0a50*/  STG.E desc[UR6][R12.64+0xc], R29 ;  /* 0x00000c1d0c007986 */ /* 0x000fe8000c101906 */
[----:B------:R-:W-:Y:S04]  /*0a60*/  STG.E desc[UR6][R12.64+0x10], R15 ;  /* 0x0000100f0c007986 */ /* 0x000fe8000c101906 */
[----:B------:R1:W-:Y:S04]  /*0a70*/  STG.E desc[UR6][R12.64+0x14], R10 ;  /* 0x0000140a0c007986 */ /* 0x0003e8000c101906 */
[----:B------:R-:W3:Y:S04]  /*0a80*/  LDG.E R8, desc[UR6][R6.64] ;  /* 0x0000000606087981 */ /* 0x000ee8000c1e1900 */
[----:B------:R-:W4:Y:S04]  /*0a90*/  LDG.E R14, desc[UR6][R6.64+0x4] ;  /* 0x00000406060e7981 */ /* 0x000f28000c1e1900 */
[----:B0-----:R-:W5:Y:S04]  /*0aa0*/  LDG.E R23, desc[UR6][R6.64+0x8] ;  /* 0x0000080606177981 */ /* 0x001f68000c1e1900 */
[----:B------:R-:W1:Y:S04]  /*0ab0*/  LDG.E R18, desc[UR6][R6.64+0xc] ;  /* 0x00000c0606127981 */ /* 0x000e68000c1e1900 */
[----:B------:R-:W5:Y:S04]  /*0ac0*/  LDG.E R20, desc[UR6][R6.64+0x10] ;  /* 0x0000100606147981 */ /* 0x000f68000c1e1900 */
[----:B------:R-:W5:Y:S01]  /*0ad0*/  LDG.E R24, desc[UR6][R6.64+0x14] ;  /* 0x0000140606187981 */ /* 0x000f62000c1e1900 */
[----:B--2---:R-:W-:-:S04]  /*0ae0*/  IMAD R9, R4, 0x6, RZ ;  /* 0x0000000604097824 */ /* 0x004fc800078e02ff */
[----:B------:R-:W-:-:S04]  /*0af0*/  IMAD.WIDE R2, R9, 0x4, R2 ;  /* 0x0000000409027825 */ /* 0x000fc800078e0202 */
[----:B---3--:R-:W-:Y:S01]  /*0b00*/  FFMA R5, R11, UR9, R8 ;  /* 0x000000090b057c23 */ /* 0x008fe20008000008 */
[----:B----4-:R-:W-:Y:S01]  /*0b10*/  FFMA R9, R21, UR9, R14 ;  /* 0x0000000915097c23 */ /* 0x010fe2000800000e */
[----:B-----5:R-:W-:Y:S01]  /*0b20*/  FFMA R23, R16, UR9, R23 ;  /* 0x0000000910177c23 */ /* 0x020fe20008000017 */
[----:B-1----:R-:W-:Y:S01]  /*0b30*/  FFMA R13, R25, UR9, R18 ;  /* 0x00000009190d7c23 */ /* 0x002fe20008000012 */
[----:B------:R-:W-:Y:S01]  /*0b40*/  FFMA R15, R22, UR9, R20 ;  /* 0x00000009160f7c23 */ /* 0x000fe20008000014 */
        /* <DEDUP_REMOVED lines=9> */
[----:B0-----:R-:W4:Y:S04]  /*0be0*/  LDG.E R5, desc[UR6][R2.64+0x8] ;  /* 0x0000080602057981 */ /* 0x001f28000c1e1900 */
[----:B------:R-:W5:Y:S04]  /*0bf0*/  LDG.E R10, desc[UR6][R2.64+0xc] ;  /* 0x00000c06020a7981 */ /* 0x000f68000c1e1900 */
        /* <DEDUP_REMOVED lines=18> */
.L_x_8:
        /* <DEDUP_REMOVED lines=14> */
.L_x_28:


//--------------------- .text._Z27gpuKernelVirialTripletTallyIdEvPT_S1_S1_S1_S1_S0_PiS2_S2_ii --------------------------
	.section	.text._Z27gpuKernelVirialTripletTallyIdEvPT_S1_S1_S1_S1_S0_PiS2_S2_ii,"ax",@progbits
	.align	128
        .global         _Z27gpuKernelVirialTripletTallyIdEvPT_S1_S1_S1_S1_S0_PiS2_S2_ii
        .type           _Z27gpuKernelVirialTripletTallyIdEvPT_S1_S1_S1_S1_S0_PiS2_S2_ii,@function
        .size           _Z27gpuKernelVirialTripletTallyIdEvPT_S1_S1_S1_S1_S0_PiS2_S2_ii,(.L_x_29 - _Z27gpuKernelVirialTripletTallyIdEvPT_S1_S1_S1_S1_S0_PiS2_S2_ii)
        .other          _Z27gpuKernelVirialTripletTallyIdEvPT_S1_S1_S1_S1_S0_PiS2_S2_ii,@"STO_CUDA_ENTRY STV_DEFAULT"
_Z27gpuKernelVirialTripletTallyIdEvPT_S1_S1_S1_S1_S0_PiS2_S2_ii:
.text._Z27gpuKernelVirialTripletTallyIdEvPT_S1_S1_S1_S1_S0_PiS2_S2_ii:
        /* <DEDUP_REMOVED lines=12> */
[----:B0-----:R-:W-:Y:S01]  /*00c0*/  UISETP.NE.AND UP0, UPT, UR8, 0x3, UPT ;  /* 0x000000030800788c */ /* 0x001fe2000bf05270 */
[----:B-1----:R-:W-:-:S08]  /*00d0*/  IMAD R0, R0, UR4, RZ ;  /* 0x0000000400007c24 */ /* 0x002fd0000f8e02ff */
[----:B--23--:R-:W-:Y:S05]  /*00e0*/  BRA.U !UP0, `(.L_x_9) ;  /* 0x0000000508747547 */ /* 0x00cfea000b800000 */
[----:B------:R-:W0:Y:S01]  /*00f0*/  LDC.64 R6, c[0x0][0x398] ;  /* 0x0000e600ff067b82 */ /* 0x000e220000000a00 */
[----:B------:R-:W1:Y:S07]  /*0100*/  LDCU.64 UR8, c[0x0][0x3a8] ;  /* 0x00007500ff0877ac */ /* 0x000e6e0008000a00 */
[----:B------:R-:W2:Y:S08]  /*0110*/  LDC.64 R8, c[0x0][0x388] ;  /* 0x0000e200ff087b82 */ /* 0x000eb00000000a00 */
[----:B------:R-:W3:Y:S08]  /*0120*/  LDC.64 R10, c[0x0][0x3a0] ;  /* 0x0000e800ff0a7b82 */ /* 0x000ef00000000a00 */
[----:B-1----:R-:W4:Y:S02]  /*0130*/  LDC.64 R4, c[0x0][0x390] ;  /* 0x0000e400ff047b82 */ /* 0x002f240000000a00 */
.L_x_10:
[----:B-1-3--:R-:W3:Y:S01]  /*0140*/  LDG.E.64 R18, desc[UR6][R10.64] ;  /* 0x000000060a127981 */ /* 0x00aee2000c1e1b00 */
[----:B------:R-:W1:Y:S03]  /*0150*/  LDC.64 R26, c[0x0][0x3b0] ;  /* 0x0000ec00ff1a7b82 */ /* 0x000e660000000a00 */
[----:B----4-:R-:W3:Y:S04]  /*0160*/  LDG.E.64 R16, desc[UR6][R4.64] ;  /* 0x0000000604107981 */ /* 0x010ee8000c1e1b00 */
[----:B------:R-:W4:Y:S01]  /*0170*/  LDG.E.64 R14, desc[UR6][R4.64+0x8] ;  /* 0x00000806040e7981 */ /* 0x000f22000c1e1b00 */
[----:B------:R-:W5:Y:S03]  /*0180*/  LDC.64 R28, c[0x0][0x3b8] ;  /* 0x0000ee00ff1c7b82 */ /* 0x000f660000000a00 */
[----:B------:R-:W5:Y:S04]  /*0190*/  LDG.E.64 R12, desc[UR6][R10.64+0x8] ;  /* 0x000008060a0c7981 */ /* 0x000f68000c1e1b00 */
[----:B--2---:R-:W2:Y:S04]  /*01a0*/  LDG.E.64 R22, desc[UR6][R8.64+0x8] ;  /* 0x0000080608167981 */ /* 0x004ea8000c1e1b00 */
[----:B0-----:R-:W2:Y:S04]  /*01b0*/  LDG.E.64 R20, desc[UR6][R6.64] ;  /* 0x0000000606147981 */ /* 0x001ea8000c1e1b00 */
[----:B------:R-:W2:Y:S01]  /*01c0*/  LDG.E.64 R24, desc[UR6][R8.64] ;  /* 0x0000000608187981 */ /* 0x000ea2000c1e1b00 */
[----:B-1----:R-:W-:-:S05]  /*01d0*/  IMAD.WIDE R26, R3, 0x4, R26 ;  /* 0x00000004031a7825 */ /* 0x002fca00078e021a */
[----:B------:R-:W2:Y:S01]  /*01e0*/  LDG.E R2, desc[UR6][R26.64] ;  /* 0x000000061a027981 */ /* 0x000ea2000c1e1900 */
[C---:B---3--:R-:W-:Y:S02]  /*01f0*/  DMUL R16, R18.reuse, R16 ;  /* 0x0000001012107228 */ /* 0x048fe40000000000 */
[-C--:B----4-:R-:W-:Y:S02]  /*0200*/  DMUL R18, R18, R14.reuse ;  /* 0x0000000e12127228 */ /* 0x090fe40000000000 */
[----:B-----5:R-:W-:Y:S01]  /*0210*/  DMUL R12, R12, R14 ;  /* 0x0000000e0c0c7228 */ /* 0x020fe20000000000 */
[----:B------:R-:W3:Y:S05]  /*0220*/  LDG.E.64 R14, desc[UR6][R6.64+0x8] ;  /* 0x00000806060e7981 */ /* 0x000eea000c1e1b00 */
[----:B--2---:R-:W-:-:S02]  /*0230*/  DFMA R18, R20, R22, R18 ;  /* 0x000000161412722b */ /* 0x004fc40000000012 */
[----:B------:R-:W-:Y:S01]  /*0240*/  DFMA R16, R20, R24, R16 ;  /* 0x000000181410722b */ /* 0x000fe20000000010 */
[----:B------:R-:W-:Y:S01]  /*0250*/  IMAD R21, R2, 0x6, RZ ;  /* 0x0000000602157824 */ /* 0x000fe200078e02ff */
[----:B---3--:R-:W-:Y:S01]  /*0260*/  DFMA R12, R14, R22, R12 ;  /* 0x000000160e0c722b */ /* 0x008fe2000000000c */
[----:B------:R-:W0:Y:S08]  /*0270*/  LDC.64 R14, c[0x0][0x380] ;  /* 0x0000e000ff0e7b82 */ /* 0x000e300000000a00 */
[----:B------:R-:W1:Y:S01]  /*0280*/  LDC.64 R22, c[0x0][0x3c0] ;  /* 0x0000f000ff167b82 */ /* 0x000e620000000a00 */
[----:B0-----:R-:W-:-:S05]  /*0290*/  IMAD.WIDE R20, R21, 0x8, R14 ;  /* 0x0000000815147825 */ /* 0x001fca00078e020e */
[----:B------:R-:W2:Y:S01]  /*02a0*/  LDG.E.64 R24, desc[UR6][R20.64+0x8] ;  /* 0x0000080614187981 */ /* 0x000ea2000c1e1b00 */
[----:B-1----:R-:W-:-:S03]  /*02b0*/  IMAD.WIDE R22, R3, 0x4, R22 ;  /* 0x0000000403167825 */ /* 0x002fc600078e0216 */
[----:B------:R-:W3:Y:S04]  /*02c0*/  LDG.E.64 R26, desc[UR6][R20.64] ;  /* 0x00000006141a7981 */ /* 0x000ee8000c1e1b00 */
[----:B------:R0:W4:Y:S04]  /*02d0*/  LDG.E R2, desc[UR6][R22.64] ;  /* 0x0000000616027981 */ /* 0x000128000c1e1900 */
[----:B------:R-:W5:Y:S01]  /*02e0*/  LDG.E.64 R22, desc[UR6][R20.64+0x10] ;  /* 0x0000100614167981 */ /* 0x000f62000c1e1b00 */
[----:B------:R-:W-:-:S06]  /*02f0*/  IMAD.WIDE R28, R3, 0x4, R28 ;  /* 0x00000004031c7825 */ /* 0x000fcc00078e021c */
[----:B------:R-:W4:Y:S01]  /*0300*/  LDG.E R28, desc[UR6][R28.64] ;  /* 0x000000061c1c7981 */ /* 0x000f22000c1e1900 */
[----:B--2---:R-:W-:Y:S02]  /*0310*/  DFMA R24, R12, UR8, R24 ;  /* 0x000000080c187c2b */ /* 0x004fe40008000018 */
[----:B---3--:R-:W-:-:S05]  /*0320*/  DFMA R26, R16, UR8, R26 ;  /* 0x00000008101a7c2b */ /* 0x008fca000800001a */
[----:B------:R5:W-:Y:S04]  /*0330*/  STG.E.64 desc[UR6][R20.64+0x8], R24 ;  /* 0x0000081814007986 */ /* 0x000be8000c101b06 */
[----:B------:R1:W-:Y:S01]  /*0340*/  STG.E.64 desc[UR6][R20.64], R26 ;  /* 0x0000001a14007986 */ /* 0x0003e2000c101b06 */
[----:B-----5:R-:W-:-:S03]  /*0350*/  DADD R24, RZ, R22 ;  /* 0x00000000ff187229 */ /* 0x020fc60000000016 */
[----:B------:R-:W0:Y:S04]  /*0360*/  LDG.E.64 R22, desc[UR6][R20.64+0x20] ;  /* 0x0000200614167981 */ /* 0x000e28000c1e1b00 */
[----:B-1----:R-:W2:Y:S04]  /*0370*/  LDG.E.64 R26, desc[UR6][R20.64+0x18] ;  /* 0x00001806141a7981 */ /* 0x002ea8000c1e1b00 */
[----:B------:R1:W-:Y:S04]  /*0380*/  STG.E.64 desc[UR6][R20.64+0x10], R24 ;  /* 0x0000101814007986 */ /* 0x0003e8000c101b06 */
[----:B-1----:R-:W3:Y:S01]  /*0390*/  LDG.E.64 R24, desc[UR6][R20.64+0x28] ;  /* 0x0000280614187981 */ /* 0x002ee2000c1e1b00 */
[----:B0-----:R-:W-:-:S02]  /*03a0*/  DADD R22, RZ, R22 ;  /* 0x00000000ff167229 */ /* 0x001fc40000000016 */
[----:B--2---:R-:W-:-:S05]  /*03b0*/  DFMA R26, R18, UR8, R26 ;  /* 0x00000008121a7c2b */ /* 0x004fca000800001a */
[----:B------:R4:W-:Y:S04]  /*03c0*/  STG.E.64 desc[UR6][R20.64+0x20], R22 ;  /* 0x0000201614007986 */ /* 0x0009e8000c101b06 */
[----:B------:R0:W-:Y:S01]  /*03d0*/  STG.E.64 desc[UR6][R20.64+0x18], R26 ;  /* 0x0000181a14007986 */ /* 0x0001e2000c101b06 */
[----:B----4-:R-:W-:Y:S01]  /*03e0*/  IMAD R23, R28, 0x6, RZ ;  /* 0x000000061c177824 */ /* 0x010fe200078e02ff */
[----:B---3--:R-:W-:-:S03]  /*03f0*/  DADD R28, RZ, R24 ;  /* 0x00000000ff1c7229 */ /* 0x008fc60000000018 */
[----:B------:R-:W-:-:S04]  /*0400*/  IMAD.WIDE R22, R23, 0x8, R14 ;  /* 0x0000000817167825 */ /* 0x000fc800078e020e */
[----:B------:R1:W-:Y:S04]  /*0410*/  STG.E.64 desc[UR6][R20.64+0x28], R28 ;  /* 0x0000281c14007986 */ /* 0x0003e8000c101b06 */
[----:B0-----:R-:W2:Y:S04]  /*0420*/  LDG.E.64 R26, desc[UR6][R22.64] ;  /* 0x00000006161a7981 */ /* 0x001ea8000c1e1b00 */
[----:B------:R-:W3:Y:S04]  /*0430*/  LDG.E.64 R24, desc[UR6][R22.64+0x8] ;  /* 0x0000080616187981 */ /* 0x000ee8000c1e1b00 */
[----:B-1----:R-:W4:Y:S01]  /*0440*/  LDG.E.64 R20, desc[UR6][R22.64+0x20] ;  /* 0x0000200616147981 */ /* 0x002f22000c1e1b00 */
[----:B--2---:R-:W-:-:S02]  /*0450*/  DFMA R28, R16, UR8, R26 ;  /* 0x00000008101c7c2b */ /* 0x004fc4000800001a */
[----:B---3--:R-:W-:Y:S01]  /*0460*/  DFMA R26, R12, UR8, R24 ;  /* 0x000000080c1a7c2b */ /* 0x008fe20008000018 */
[----:B------:R-:W2:Y:S06]  /*0470*/  LDG.E.64 R24, desc[UR6][R22.64+0x10] ;  /* 0x0000100616187981 */ /* 0x000eac000c1e1b00 */
[----:B------:R0:W-:Y:S04]  /*0480*/  STG.E.64 desc[UR6][R22.64+0x8], R26 ;  /* 0x0000081a16007986 */ /* 0x0001e8000c101b06 */
[----:B------:R1:W-:Y:S04]  /*0490*/  STG.E.64 desc[UR6][R22.64], R28 ;  /* 0x0000001c16007986 */ /* 0x0003e8000c101b06 */
[----:B0-----:R-:W3:Y:S04]  /*04a0*/  LDG.E.64 R26, desc[UR6][R22.64+0x28] ;  /* 0x00002806161a7981 */ /* 0x001ee8000c1e1b00 */
[----:B-1----:R-:W5:Y:S01]  /*04b0*/  LDG.E.64 R28, desc[UR6][R22.64+0x18] ;  /* 0x00001806161c7981 */ /* 0x002f62000c1e1b00 */
[----:B----4-:R-:W-:Y:S01]  /*04c0*/  DADD R20, RZ, R20 ;  /* 0x00000000ff147229 */ /* 0x010fe20000000014 */
[----:B------:R-:W-:-:S04]  /*04d0*/  IMAD R2, R2, 0x6, RZ ;  /* 0x0000000602027824 */ /* 0x000fc800078e02ff */
[----:B------:R-:W-:Y:S02]  /*04e0*/  IMAD.WIDE R14, R2, 0x8, R14 ;  /* 0x00000008020e7825 */ /* 0x000fe400078e020e */
[----:B------:R0:W-:Y:S01]  /*04f0*/  STG.E.64 desc[UR6][R22.64+0x20], R20 ;  /* 0x0000201416007986 */ /* 0x0001e2000c101b06 */
[----:B--2---:R-:W-:-:S07]  /*0500*/  DADD R24, RZ, R24 ;  /* 0x00000000ff187229 */ /* 0x004fce0000000018 */
[----:B------:R1:W-:Y:S01]  /*0510*/  STG.E.64 desc[UR6][R22.64+0x10], R24 ;  /* 0x0000101816007986 */ /* 0x0003e2000c101b06 */
[----:B---3--:R-:W-:Y:S02]  /*0520*/  DADD R26, RZ, R26 ;  /* 0x00000000ff1a7229 */ /* 0x008fe4000000001a */
[----:B-----5:R-:W-:-:S05]  /*0530*/  DFMA R28, R18, UR8, R28 ;  /* 0x00000008121c7c2b */ /* 0x020fca000800001c */
[----:B------:R2:W-:Y:S04]  /*0540*/  STG.E.64 desc[UR6][R22.64+0x28], R26 ;  /* 0x0000281a16007986 */ /* 0x0005e8000c101b06 */
[----:B------:R3:W-:Y:S04]  /*0550*/  STG.E.64 desc[UR6][R22.64+0x18], R28 ;  /* 0x0000181c16007986 */ /* 0x0007e8000c101b06 */
[----:B0-----:R-:W4:Y:S04]  /*0560*/  LDG.E.64 R20, desc[UR6][R14.64] ;  /* 0x000000060e147981 */ /* 0x001f28000c1e1b00 */
[----:B-1----:R-:W5:Y:S04]  /*0570*/  LDG.E.64 R24, desc[UR6][R14.64+0x20] ;  /* 0x000020060e187981 */ /* 0x002f68000c1e1b00 */
[----:B--2---:R-:W2:Y:S04]  /*0580*/  LDG.E.64 R26, desc[UR6][R14.64+0x8] ;  /* 0x000008060e1a7981 */ /* 0x004ea8000c1e1b00 */
[----:B---3--:R-:W3:Y:S01]  /*0590*/  LDG.E.64 R28, desc[UR6][R14.64+0x10] ;  /* 0x000010060e1c7981 */ /* 0x008ee2000c1e1b00 */
[----:B----4-:R-:W-:-:S03]  /*05a0*/  DFMA R16, R16, UR8, R20 ;  /* 0x0000000810107c2b */ /* 0x010fc60008000014 */
[----:B------:R-:W4:Y:S01]  /*05b0*/  LDG.E.64 R20, desc[UR6][R14.64+0x18] ;  /* 0x000018060e147981 */ /* 0x000f22000c1e1b00 */
[----:B--2---:R-:W-:-:S03]  /*05c0*/  DFMA R26, R12, UR8, R26 ;  /* 0x000000080c1a7c2b */ /* 0x004fc6000800001a */
[----:B------:R-:W2:Y:S01]  /*05d0*/  LDG.E.64 R12, desc[UR6][R14.64+0x28] ;  /* 0x000028060e0c7981 */ /* 0x000ea2000c1e1b00 */
[----:B-----5:R-:W-:Y:S02]  /*05e0*/  DADD R24, RZ, R24 ;  /* 0x00000000ff187229 */ /* 0x020fe40000000018 */
[----:B---3--:R-:W-:Y:S01]  /*05f0*/  DADD R28, RZ, R28 ;  /* 0x00000000ff1c7229 */ /* 0x008fe2000000001c */
[----:B------:R1:W-:Y:S01]  /*0600*/  STG.E.64 desc[UR6][R14.64], R16 ;  /* 0x000000100e007986 */ /* 0x0003e2000c101b06 */
[----:B------:R-:W-:-:S03]  /*0610*/  IADD3 R3, PT, PT, R0, R3, RZ ;  /* 0x0000000300037210 */ /* 0x000fc60007ffe0ff */
[----:B------:R1:W-:Y:S04]  /*0620*/  STG.E.64 desc[UR6][R14.64+0x8], R26 ;  /* 0x0000081a0e007986 */ /* 0x0003e8000c101b06 */
[----:B------:R1:W-:Y:S04]  /*0630*/  STG.E.64 desc[UR6][R14.64+0x10], R28 ;  /* 0x0000101c0e007986 */ /* 0x0003e8000c101b06 */
[----:B------:R1:W-:Y:S01]  /*0640*/  STG.E.64 desc[UR6][R14.64+0x20], R24 ;  /* 0x000020180e007986 */ /* 0x0003e2000c101b06 */
[----:B------:R-:W-:Y:S01]  /*0650*/  ISETP.GE.AND P0, PT, R3, UR5, PT ;  /* 0x0000000503007c0c */ /* 0x000fe2000bf06270 */
[----:B----4-:R-:W-:-:S02]  /*0660*/  DFMA R18, R18, UR8, R20 ;  /* 0x0000000812127c2b */ /* 0x010fc40008000014 */
[----:B--2---:R-:W-:-:S05]  /*0670*/  DADD R12, RZ, R12 ;  /* 0x00000000ff0c7229 */ /* 0x004fca000000000c */
[----:B------:R1:W-:Y:S04]  /*0680*/  STG.E.64 desc[UR6][R14.64+0x18], R18 ;  /* 0x000018120e007986 */ /* 0x0003e8000c101b06 */
[----:B------:R1:W-:Y:S01]  /*0690*/  STG.E.64 desc[UR6][R14.64+0x28], R12 ;  /* 0x0000280c0e007986 */ /* 0x0003e2000c101b06 */
[----:B------:R-:W-:Y:S05]  /*06a0*/  @!P0 BRA `(.L_x_10) ;  /* 0xfffffff800a48947 */ /* 0x000fea000383ffff */
[----:B------:R-:W-:Y:S05]  /*06b0*/  EXIT ;  /* 0x000000000000794d */ /* 0x000fea0003800000 */
.L_x_9:
[----:B0-----:R-:W0:Y:S08]  /*06c0*/  LDC.64 R18, c[0x0][0x3a0] ;  /* 0x0000e800ff127b82 */ /* 0x001e300000000a00 */
[----:B------:R-:W1:Y:S08]  /*06d0*/  LDC.64 R16, c[0x0][0x390] ;  /* 0x0000e400ff107b82 */ /* 0x000e700000000a00 */
[----:B------:R-:W2:Y:S08]  /*06e0*/  LDC.64 R28, c[0x0][0x398] ;  /* 0x0000e600ff1c7b82 */ /* 0x000eb00000000a00 */
[----:B------:R-:W3:Y:S01]  /*06f0*/  LDC.64 R22, c[0x0][0x388] ;  /* 0x0000e200ff167b82 */ /* 0x000ee20000000a00 */
[----:B0-----:R-:W4:Y:S04]  /*0700*/  LDG.E.64 R24, desc[UR6][R18.64] ;  /* 0x0000000612187981 */ /* 0x001f28000c1e1b00 */
[----:B------:R-:W5:Y:S04]  /*0710*/  LDG.E.64 R26, desc[UR6][R18.64+0x8] ;  /* 0x00000806121a7981 */ /* 0x000f68000c1e1b00 */
[----:B-1----:R-:W4:Y:S04]  /*0720*/  LDG.E.64 R4, desc[UR6][R16.64] ;  /* 0x0000000610047981 */ /* 0x002f28000c1e1b00 */
[----:B------:R-:W5:Y:S04]  /*0730*/  LDG.E.64 R10, desc[UR6][R16.64+0x8] ;  /* 0x00000806100a7981 */ /* 0x000f68000c1e1b00 */
[----:B--2---:R-:W2:Y:S04]  /*0740*/  LDG.E.64 R12, desc[UR6][R28.64] ;  /* 0x000000061c0c7981 */ /* 0x004ea8000c1e1b00 */
[----:B------:R-:W5:Y:S04]  /*0750*/  LDG.E.64 R14, desc[UR6][R28.64+0x8] ;  /* 0x000008061c0e7981 */ /* 0x000f68000c1e1b00 */
[----:B---3--:R-:W2:Y:S04]  /*0760*/  LDG.E.64 R6, desc[UR6][R22.64] ;  /* 0x0000000616067981 */ /* 0x008ea8000c1e1b00 */
[----:B------:R-:W3:Y:S04]  /*0770*/  LDG.E.64 R8, desc[UR6][R22.64+0x8] ;  /* 0x0000080616087981 */ /* 0x000ee8000c1e1b00 */
[----:B------:R-:W3:Y:S04]  /*0780*/  LDG.E.64 R20, desc[UR6][R18.64+0x10] ;  /* 0x0000100612147981 */ /* 0x000ee8000c1e1b00 */
[----:B------:R-:W3:Y:S04]  /*0790*/  LDG.E.64 R16, desc[UR6][R16.64+0x10] ;  /* 0x0000100610107981 */ /* 0x000ee8000c1e1b00 */
[----:B------:R-:W3:Y:S01]  /*07a0*/  LDG.E.64 R22, desc[UR6][R22.64+0x10] ;  /* 0x0000100616167981 */ /* 0x000ee2000c1e1b00 */
[----:B----4-:R-:W-:-:S08]  /*07b0*/  DMUL R4, R24, R4 ;  /* 0x0000000418047228 */ /* 0x010fd00000000000 */
[----:B--2---:R-:W-:Y:S02]  /*07c0*/  DFMA R6, R12, R6, R4 ;  /* 0x000000060c06722b */ /* 0x004fe40000000004 */
[-C--:B-----5:R-:W-:Y:S02]  /*07d0*/  DMUL R4, R24, R10.reuse ;  /* 0x0000000a18047228 */ /* 0x0a0fe40000000000 */
[----:B------:R-:W-:-:S06]  /*07e0*/  DMUL R10, R26, R10 ;  /* 0x0000000a1a0a7228 */ /* 0x000fcc0000000000 */
[-C--:B---3--:R-:W-:Y:S02]  /*07f0*/  DFMA R4, R12, R8.reuse, R4 ;  /* 0x000000080c04722b */ /* 0x088fe40000000004 */
[----:B------:R-:W-:Y:S02]  /*0800*/  DFMA R8, R14, R8, R10 ;  /* 0x000000080e08722b */ /* 0x000fe4000000000a */
[----:B------:R-:W0:Y:S02]  /*0810*/  LDC.64 R10, c[0x0][0x3b0] ;  /* 0x0000ec00ff0a7b82 */ /* 0x000e240000000a00 */
[----:B0-----:R-:W-:-:S05]  /*0820*/  IMAD.WIDE R10, R3, 0x4, R10 ;  /* 0x00000004030a7825 */ /* 0x001fca00078e020a */
[----:B------:R-:W2:Y:S04]  /*0830*/  LDG.E R2, desc[UR6][R10.64] ;  /* 0x000000060a027981 */ /* 0x000ea8000c1e1900 */
[----:B------:R0:W3:Y:S01]  /*0840*/  LDG.E.64 R10, desc[UR6][R28.64+0x10] ;  /* 0x000010061c0a7981 */ /* 0x0000e2000c1e1b00 */
[-C--:B------:R-:W-:Y:S02]  /*0850*/  DMUL R20, R20, R16.reuse ;  /* 0x0000001014147228 */ /* 0x080fe40000000000 */
[-C--:B------:R-:W-:Y:S02]  /*0860*/  DMUL R24, R24, R16.reuse ;  /* 0x0000001018187228 */ /* 0x080fe40000000000 */
[----:B------:R-:W-:Y:S01]  /*0870*/  DMUL R26, R26, R16 ;  /* 0x000000101a1a7228 */ /* 0x000fe20000000000 */
[----:B------:R-:W1:Y:S05]  /*0880*/  LDC.64 R16, c[0x0][0x380] ;  /* 0x0000e000ff107b82 */ /* 0x000e6a0000000a00 */
[----:B------:R-:W-:Y:S01]  /*0890*/  DFMA R12, R12, R22, R24 ;  /* 0x000000160c0c722b */ /* 0x000fe20000000018 */
[----:B--2---:R-:W-:-:S02]  /*08a0*/  IMAD R2, R2, 0x6, RZ ;  /* 0x0000000602027824 */ /* 0x004fc400078e02ff */
[----:B0-----:R-:W0:Y:S02]  /*08b0*/  LDC.64 R28, c[0x0][0x3b8] ;  /* 0x0000ee00ff1c7b82 */ /* 0x001e240000000a00 */
[----:B-1----:R-:W-:-:S05]  /*08c0*/  IMAD.WIDE R18, R2, 0x8, R16 ;  /* 0x0000000802127825 */ /* 0x002fca00078e0210 */
[----:B------:R-:W2:Y:S01]  /*08d0*/  LDG.E.64 R24, desc[UR6][R18.64+0x8] ;  /* 0x0000080612187981 */ /* 0x000ea2000c1e1b00 */
[----:B---3--:R-:W-:-:S03]  /*08e0*/  DFMA R10, R10, R22, R20 ;  /* 0x000000160a0a722b */ /* 0x008fc60000000014 */
[----:B------:R-:W3:Y:S01]  /*08f0*/  LDG.E.64 R20, desc[UR6][R18.64] ;  /* 0x0000000612147981 */ /* 0x000ee2000c1e1b00 */
[----:B------:R-:W-:Y:S01]  /*0900*/  DFMA R14, R14, R22, R26 ;  /* 0x000000160e0e722b */ /* 0x000fe2000000001a */
[----:B------:R-:W1:Y:S02]  /*0910*/  LDC.64 R22, c[0x0][0x3c0] ;  /* 0x0000f000ff167b82 */ /* 0x000e640000000a00 */
[----:B------:R-:W4:Y:S01]  /*0920*/  LDG.E.64 R26, desc[UR6][R18.64+0x10] ;  /* 0x00001006121a7981 */ /* 0x000f22000c1e1b00 */
[----:B0-----:R-:W-:-:S06]  /*0930*/  IMAD.WIDE R28, R3, 0x4, R28 ;  /* 0x00000004031c7825 */ /* 0x001fcc00078e021c */
[----:B------:R-:W5:Y:S01]  /*0940*/  LDG.E R28, desc[UR6][R28.64] ;  /* 0x000000061c1c7981 */ /* 0x000f62000c1e1900 */
[----:B-1----:R-:W-:-:S05]  /*0950*/  IMAD.WIDE R22, R3, 0x4, R22 ;  /* 0x0000000403167825 */ /* 0x002fca00078e0216 */
[----:B------:R0:W5:Y:S04]  /*0960*/  LDG.E R2, desc[UR6][R22.64] ;  /* 0x0000000616027981 */ /* 0x000168000c1e1900 */
[----:B------:R-:W0:Y:S01]  /*0970*/  LDG.E.64 R22, desc[UR6][R18.64+0x20] ;  /* 0x0000200612167981 */ /* 0x000e22000c1e1b00 */
[----:B---3--:R-:W-:Y:S02]  /*0980*/  DFMA R20, R6, UR10, R20 ;  /* 0x0000000a06147c2b */ /* 0x008fe40008000014 */
[----:B--2---:R-:W-:-:S05]  /*0990*/  DFMA R24, R8, UR10, R24 ;  /* 0x0000000a08187c2b */ /* 0x004fca0008000018 */
[----:B------:R1:W-:Y:S04]  /*09a0*/  STG.E.64 desc[UR6][R18.64], R20 ;  /* 0x0000001412007986 */ /* 0x0003e8000c101b06 */
[----:B------:R2:W-:Y:S04]  /*09b0*/  STG.E.64 desc[UR6][R18.64+0x8], R24 ;  /* 0x0000081812007986 */ /* 0x0005e8000c101b06 */
[----:B-1----:R-:W3:Y:S04]  /*09c0*/  LDG.E.64 R20, desc[UR6][R18.64+0x18] ;  /* 0x0000180612147981 */ /* 0x002ee8000c1e1b00 */
[----:B--2---:R-:W2:Y:S01]  /*09d0*/  LDG.E.64 R24, desc[UR6][R18.64+0x28] ;  /* 0x0000280612187981 */ /* 0x004ea2000c1e1b00 */
[----:B----4-:R-:W-:-:S07]  /*09e0*/  DFMA R26, R10, UR10, R26 ;  /* 0x0000000a0a1a7c2b */ /* 0x010fce000800001a */
[----:B------:R-:W-:Y:S01]  /*09f0*/  STG.E.64 desc[UR6][R18.64+0x10], R26 ;  /* 0x0000101a12007986 */ /* 0x000fe2000c101b06 */
[----:B0-----:R-:W-:-:S07]  /*0a00*/  DFMA R22, R12, UR10, R22 ;  /* 0x0000000a0c167c2b */ /* 0x001fce0008000016 */
[----:B------:R-:W-:Y:S01]  /*0a10*/  STG.E.64 desc[UR6][R18.64+0x20], R22 ;  /* 0x0000201612007986 */ /* 0x000fe2000c101b06 */
[----:B---3--:R-:W-:-:S07]  /*0a20*/  DFMA R20, R4, UR10, R20 ;  /* 0x0000000a04147c2b */ /* 0x008fce0008000014 */
[----:B------:R5:W-:Y:S02]  /*0a30*/  STG.E.64 desc[UR6][R18.64+0x18], R20 ;  /* 0x0000181412007986 */ /* 0x000be4000c101b06 */
[----:B-----5:R-:W-:Y:S01]  /*0a40*/  IMAD R21, R28, 0x6, RZ ;  /* 0x000000061c157824 */ /* 0x020fe200078e02ff */
[----:B--2---:R-:W-:-:S03]  /*0a50*/  DFMA R28, R14, UR10, R24 ;  /* 0x0000000a0e1c7c2b */ /* 0x004fc60008000018 */
[----:B------:R-:W-:-:S04]  /*0a60*/  IMAD.WIDE R20, R21, 0x8, R16 ;  /* 0x0000000815147825 */ /* 0x000fc800078e0210 */
[----:B------:R0:W-:Y:S04]  /*0a70*/  STG.E.64 desc[UR6][R18.64+0x28], R28 ;  /* 0x0000281c12007986 */ /* 0x0001e8000c101b06 */
[----:B------:R-:W2:Y:S04]  /*0a80*/  LDG.E.64 R24, desc[UR6][R20.64] ;  /* 0x0000000614187981 */ /* 0x000ea8000c1e1b00 */
[----:B------:R-:W3:Y:S04]  /*0a90*/  LDG.E.64 R22, desc[UR6][R20.64+0x8] ;  /* 0x0000080614167981 */ /* 0x000ee8000c1e1b00 */
[----:B0-----:R-:W4:Y:S01]  /*0aa0*/  LDG.E.64 R28, desc[UR6][R20.64+0x10] ;  /* 0x00001006141c7981 */ /* 0x001f22000c1e1b00 */
[----:B--2---:R-:W-:-:S02]  /*0ab0*/  DFMA R24, R6, UR10, R24 ;  /* 0x0000000a06187c2b */ /* 0x004fc40008000018 */
[----:B---3--:R-:W-:Y:S01]  /*0ac0*/  DFMA R26, R8, UR10, R22 ;  /* 0x0000000a081a7c2b */ /* 0x008fe20008000016 */
[----:B------:R-:W2:Y:S04]  /*0ad0*/  LDG.E.64 R22, desc[UR6][R20.64+0x20] ;  /* 0x0000200614167981 */ /* 0x000ea8000c1e1b00 */
[----:B------:R0:W-:Y:S04]  /*0ae0*/  STG.E.64 desc[UR6][R20.64], R24 ;  /* 0x0000001814007986 */ /* 0x0001e8000c101b06 */
[----:B------:R1:W-:Y:S04]  /*0af0*/  STG.E.64 desc[UR6][R20.64+0x8], R26 ;  /* 0x0000081a14007986 */ /* 0x0003e8000c101b06 */
[----:B0-----:R-:W3:Y:S04]  /*0b00*/  LDG.E.64 R24, desc[UR6][R20.64+0x28] ;  /* 0x0000280614187981 */ /* 0x001ee8000c1e1b00 */
[----:B-1----:R-:W5:Y:S01]  /*0b10*/  LDG.E.64 R26, desc[UR6][R20.64+0x18] ;  /* 0x00001806141a7981 */ /* 0x002f62000c1e1b00 */
[----:B----4-:R-:W-:Y:S01]  /*0b20*/  DFMA R18, R10, UR10, R28 ;  /* 0x0000000a0a127c2b */ /* 0x010fe2000800001c */
[----:B------:R-:W-:-:S04]  /*0b30*/  IMAD R2, R2, 0x6, RZ ;  /* 0x0000000602027824 */ /* 0x000fc800078e02ff */
[----:B------:R-:W-:Y:S02]  /*0b40*/  IMAD.WIDE R16, R2, 0x8, R16 ;  /* 0x0000000802107825 */ /* 0x000fe400078e0210 */
[----:B------:R-:W-:Y:S01]  /*0b50*/  STG.E.64 desc[UR6][R20.64+0x10], R18 ;  /* 0x0000101214007986 */ /* 0x000fe2000c101b06 */
[----:B--2---:R-:W-:-:S07]  /*0b60*/  DFMA R22, R12, UR10, R22 ;  /* 0x0000000a0c167c2b */ /* 0x004fce0008000016 */
[----:B------:R0:W-:Y:S01]  /*0b70*/  STG.E.64 desc[UR6][R20.64+0x20], R22 ;  /* 0x0000201614007986 */ /* 0x0001e2000c101b06 */
[----:B---3--:R-:W-:Y:S02]  /*0b80*/  DFMA R28, R14, UR10, R24 ;  /* 0x0000000a0e1c7c2b */ /* 0x008fe40008000018 */
[----:B-----5:R-:W-:-:S05]  /*0b90*/  DFMA R26, R4, UR10, R26 ;  /* 0x0000000a041a7c2b */ /* 0x020fca000800001a */
[----:B------:R-:W-:Y:S04]  /*0ba0*/  STG.E.64 desc[UR6][R20.64+0x28], R28 ;  /* 0x0000281c14007986 */ /* 0x000fe8000c101b06 */
[----:B------:R1:W-:Y:S04]  /*0bb0*/  STG.E.64 desc[UR6][R20.64+0x18], R26 ;  /* 0x0000181a14007986 */ /* 0x0003e8000c101b06 */
[----:B0-----:R-:W2:Y:S04]  /*0bc0*/  LDG.E.64 R22, desc[UR6][R16.64] ;  /* 0x0000000610167981 */ /* 0x001ea8000c1e1b00 */
[----:B------:R-:W3:Y:S04]  /*0bd0*/  LDG.E.64 R24, desc[UR6][R16.64+0x8] ;  /* 0x0000080610187981 */ /* 0x000ee8000c1e1b00 */
[----:B------:R-:W4:Y:S04]  /*0be0*/  LDG.E.64 R18, desc[UR6][R16.64+0x10] ;  /* 0x0000100610127981 */ /* 0x000f28000c1e1b00 */
[----:B-1----:R-:W5:Y:S04]  /*0bf0*/  LDG.E.64 R26, desc[UR6][R16.64+0x18] ;  /* 0x00001806101a7981 */ /* 0x002f68000c1e1b00 */
[----:B------:R-:W5:Y:S01]  /*0c00*/  LDG.E.64 R28, desc[UR6][R16.64+0x28] ;  /* 0x00002806101c7981 */ /* 0x000f62000c1e1b00 */
[----:B--2---:R-:W-:-:S03]  /*0c10*/  DFMA R6, R6, UR10, R22 ;  /* 0x0000000a06067c2b */ /* 0x004fc60008000016 */
[----:B------:R-:W2:Y:S01]  /*0c20*/  LDG.E.64 R22, desc[UR6][R16.64+0x20] ;  /* 0x0000200610167981 */ /* 0x000ea2000c1e1b00 */
[----:B---3--:R-:W-:Y:S02]  /*0c30*/  DFMA R24, R8, UR10, R24 ;  /* 0x0000000a08187c2b */ /* 0x008fe40008000018 */
[----:B----4-:R-:W-:Y:S02]  /*0c40*/  DFMA R18, R10, UR10, R18 ;  /* 0x0000000a0a127c2b */ /* 0x010fe40008000012 */
[----:B-----5:R-:W-:Y:S02]  /*0c50*/  DFMA R26, R4, UR10, R26 ;  /* 0x0000000a041a7c2b */ /* 0x020fe4000800001a */
[----:B------:R-:W-:Y:S01]  /*0c60*/  DFMA R28, R14, UR10, R28 ;  /* 0x0000000a0e1c7c2b */ /* 0x000fe2000800001c */
[----:B------:R0:W-:Y:S01]  /*0c70*/  STG.E.64 desc[UR6][R16.64], R6 ;  /* 0x0000000610007986 */ /* 0x0001e2000c101b06 */
[----:B------:R-:W-:-:S03]  /*0c80*/  IADD3 R3, PT, PT, R0, R3, RZ ;  /* 0x0000000300037210 */ /* 0x000fc60007ffe0ff */
[----:B------:R0:W-:Y:S04]  /*0c90*/  STG.E.64 desc[UR6][R16.64+0x8], R24 ;  /* 0x0000081810007986 */ /* 0x0001e8000c101b06 */
[----:B------:R0:W-:Y:S04]  /*0ca0*/  STG.E.64 desc[UR6][R16.64+0x10], R18 ;  /* 0x0000101210007986 */ /* 0x0001e8000c101b06 */
[----:B------:R0:W-:Y:S04]  /*0cb0*/  STG.E.64 desc[UR6][R16.64+0x18], R26 ;  /* 0x0000181a10007986 */ /* 0x0001e8000c101b06 */
[----:B------:R0:W-:Y:S01]  /*0cc0*/  STG.E.64 desc[UR6][R16.64+0x28], R28 ;  /* 0x0000281c10007986 */ /* 0x0001e2000c101b06 */
[----:B------:R-:W-:Y:S01]  /*0cd0*/  ISETP.GE.AND P0, PT, R3, UR5, PT ;  /* 0x0000000503007c0c */ /* 0x000fe2000bf06270 */
[----:B--2---:R-:W-:-:S07]  /*0ce0*/  DFMA R22, R12, UR10, R22 ;  /* 0x0000000a0c167c2b */ /* 0x004fce0008000016 */
[----:B------:R0:W-:Y:S05]  /*0cf0*/  STG.E.64 desc[UR6][R16.64+0x20], R22 ;  /* 0x0000201610007986 */ /* 0x0001ea000c101b06 */
[----:B------:R-:W-:Y:S05]  /*0d00*/  @!P0 BRA `(.L_x_9) ;  /* 0xfffffff8006c8947 */ /* 0x000fea000383ffff */
[----:B------:R-:W-:Y:S05]  /*0d10*/  EXIT ;  /* 0x000000000000794d */ /* 0x000fea0003800000 */
.L_x_11:
        /* <DEDUP_REMOVED lines=14> */
.L_x_29:


//--------------------- .text._Z24gpuKernelVirialPairTallyIfEvPT_S1_S1_S0_PiS2_ii --------------------------
	.section	.text._Z24gpuKernelVirialPairTallyIfEvPT_S1_S1_S0_PiS2_ii,"ax",@progbits
	.align	128
        .global         _Z24gpuKernelVirialPairTallyIfEvPT_S1_S1_S0_PiS2_ii
        .type           _Z24gpuKernelVirialPairTallyIfEvPT_S1_S1_S0_PiS2_ii,@function
        .size           _Z24gpuKernelVirialPairTallyIfEvPT_S1_S1_S0_PiS2_ii,(.L_x_30 - _Z24gpuKernelVirialPairTallyIfEvPT_S1_S1_S0_PiS2_ii)
        .other          _Z24gpuKernelVirialPairTallyIfEvPT_S1_S1_S0_PiS2_ii,@"STO_CUDA_ENTRY STV_DEFAULT"
_Z24gpuKernelVirialPairTallyIfEvPT_S1_S1_S0_PiS2_ii:
.text._Z24gpuKernelVirialPairTallyIfEvPT_S1_S1_S0_PiS2_ii:
        /* <DEDUP_REMOVED lines=15> */
[----:B--234-:R-:W-:Y:S05]  /*00f0*/  BRA.U UP0, `(.L_x_12) ;  /* 0x0000000500047547 */ /* 0x01cfea000b800000 */
.L_x_13:
[----:B0-----:R-:W0:Y:S08]  /*0100*/  LDC.64 R12, c[0x0][0x3a0] ;  /* 0x0000e800ff0c7b82 */ /* 0x001e300000000a00 */
[----:B------:R-:W1:Y:S08]  /*0110*/  LDC.64 R8, c[0x0][0x390] ;  /* 0x0000e400ff087b82 */ /* 0x000e700000000a00 */
[----:B------:R-:W2:Y:S01]  /*0120*/  LDC.64 R14, c[0x0][0x3a8] ;  /* 0x0000ea00ff0e7b82 */ /* 0x000ea20000000a00 */
[----:B0-----:R-:W-:-:S07]  /*0130*/  IMAD.WIDE R12, R3, 0x4, R12 ;  /* 0x00000004030c7825 */ /* 0x001fce00078e020c */
[----:B------:R-:W0:Y:S01]  /*0140*/  LDC.64 R10, c[0x0][0x388] ;  /* 0x0000e200ff0a7b82 */ /* 0x000e220000000a00 */
[----:B------:R-:W3:Y:S01]  /*0150*/  LDG.E R12, desc[UR6][R12.64] ;  /* 0x000000060c0c7981 */ /* 0x000ee2000c1e1900 */
[----:B------:R-:W-:-:S06]  /*0160*/  LEA R5, R3, R3, 0x1 ;  /* 0x0000000303057211 */ /* 0x000fcc00078e08ff */
[----:B------:R-:W4:Y:S01]  /*0170*/  LDC.64 R6, c[0x0][0x380] ;  /* 0x0000e000ff067b82 */ /* 0x000f220000000a00 */
[----:B-1----:R-:W-:-:S04]  /*0180*/  IMAD.WIDE R8, R5, 0x4, R8 ;  /* 0x0000000405087825 */ /* 0x002fc800078e0208 */
[----:B--2---:R-:W-:Y:S01]  /*0190*/  IMAD.WIDE R14, R3, 0x4, R14 ;  /* 0x00000004030e7825 */ /* 0x004fe200078e020e */
[----:B------:R-:W2:Y:S04]  /*01a0*/  LDG.E R18, desc[UR6][R8.64+0x4] ;  /* 0x0000040608127981 */ /* 0x000ea8000c1e1900 */
[----:B------:R-:W5:Y:S01]  /*01b0*/  LDG.E R16, desc[UR6][R14.64] ;  /* 0x000000060e107981 */ /* 0x000f62000c1e1900 */
[----:B0-----:R-:W-:-:S03]  /*01c0*/  IMAD.WIDE R10, R5, 0x4, R10 ;  /* 0x00000004050a7825 */ /* 0x001fc600078e020a */
[----:B------:R-:W5:Y:S04]  /*01d0*/  LDG.E R19, desc[UR6][R8.64+0x8] ;  /* 0x0000080608137981 */ /* 0x000f68000c1e1900 */
[----:B------:R-:W5:Y:S04]  /*01e0*/  LDG.E R0, desc[UR6][R10.64] ;  /* 0x000000060a007981 */ /* 0x000f68000c1e1900 */
[----:B------:R-:W5:Y:S01]  /*01f0*/  LDG.E R13, desc[UR6][R10.64+0x8] ;  /* 0x000008060a0d7981 */ /* 0x000f62000c1e1900 */
[----:B---3--:R-:W-:-:S03]  /*0200*/  IMAD R17, R12, 0x6, RZ ;  /* 0x000000060c117824 */ /* 0x008fc600078e02ff */
[----:B------:R-:W3:Y:S01]  /*0210*/  LDG.E R12, desc[UR6][R10.64+0x4] ;  /* 0x000004060a0c7981 */ /* 0x000ee2000c1e1900 */
[----:B----4-:R-:W-:-:S03]  /*0220*/  IMAD.WIDE R4, R17, 0x4, R6 ;  /* 0x0000000411047825 */ /* 0x010fc600078e0206 */
[----:B------:R2:W4:Y:S04]  /*0230*/  LDG.E R17, desc[UR6][R8.64] ;  /* 0x0000000608117981 */ /* 0x000528000c1e1900 */
[----:B------:R-:W3:Y:S04]  /*0240*/  LDG.E R21, desc[UR6][R4.64] ;  /* 0x0000000604157981 */ /* 0x000ee8000c1e1900 */
[----:B------:R-:W3:Y:S04]  /*0250*/  LDG.E R23, desc[UR6][R4.64+0x4] ;  /* 0x0000040604177981 */ /* 0x000ee8000c1e1900 */
[----:B------:R-:W3:Y:S04]  /*0260*/  LDG.E R20, desc[UR6][R4.64+0x8] ;  /* 0x0000080604147981 */ /* 0x000ee8000c1e1900 */
[----:B------:R-:W3:Y:S04]  /*0270*/  LDG.E R22, desc[UR6][R4.64+0xc] ;  /* 0x00000c0604167981 */ /* 0x000ee8000c1e1900 */
[----:B------:R-:W3:Y:S04]  /*0280*/  LDG.E R24, desc[UR6][R4.64+0x10] ;  /* 0x0000100604187981 */ /* 0x000ee8000c1e1900 */
[----:B------:R-:W3:Y:S01]  /*0290*/  LDG.E R14, desc[UR6][R4.64+0x14] ;  /* 0x00001406040e7981 */ /* 0x000ee2000c1e1900 */
[----:B--2---:R-:W-:Y:S01]  /*02a0*/  FMUL R9, R18, UR9 ;  /* 0x0000000912097c20 */ /* 0x004fe20008400000 */
[----:B-----5:R-:W-:Y:S01]  /*02b0*/  FMUL R8, R19, UR9 ;  /* 0x0000000913087c20 */ /* 0x020fe20008400000 */
[----:B----4-:R-:W-:Y:S01]  /*02c0*/  FMUL R15, R17, UR9 ;  /* 0x00000009110f7c20 */ /* 0x010fe20008400000 */
[----:B------:R-:W-:-:S03]  /*02d0*/  IMAD R17, R16, 0x6, RZ ;  /* 0x0000000610117824 */ /* 0x000fc600078e02ff */
[----:B---3--:R-:W-:Y:S01]  /*02e0*/  FFMA R21, R0, R15, R21 ;  /* 0x0000000f00157223 */ /* 0x008fe20000000015 */
[----:B------:R-:W-:-:S04]  /*02f0*/  IMAD.WIDE R6, R17, 0x4, R6 ;  /* 0x0000000411067825 */ /* 0x000fc800078e0206 */
[C---:B------:R-:W-:Y:S01]  /*0300*/  FFMA R23, R12.reuse, R9, R23 ;  /* 0x000000090c177223 */ /* 0x040fe20000000017 */
[C---:B------:R-:W-:Y:S01]  /*0310*/  FFMA R11, R13.reuse, R8, R20 ;  /* 0x000000080d0b7223 */ /* 0x040fe20000000014 */
[-C--:B------:R-:W-:Y:S01]  /*0320*/  FFMA R17, R12, R15.reuse, R22 ;  /* 0x0000000f0c117223 */ /* 0x080fe20000000016 */
[C---:B------:R-:W-:Y:S01]  /*0330*/  FFMA R19, R13.reuse, R15, R24 ;  /* 0x0000000f0d137223 */ /* 0x040fe20000000018 */
[----:B------:R-:W-:Y:S01]  /*0340*/  FFMA R25, R13, R9, R14 ;  /* 0x000000090d197223 */ /* 0x000fe2000000000e */
[----:B------:R0:W-:Y:S04]  /*0350*/  STG.E desc[UR6][R4.64], R21 ;  /* 0x0000001504007986 */ /* 0x0001e8000c101906 */
[----:B------:R-:W-:Y:S04]  /*0360*/  STG.E desc[UR6][R4.64+0x4], R23 ;  /* 0x0000041704007986 */ /* 0x000fe8000c101906 */
[----:B------:R-:W-:Y:S04]  /*0370*/  STG.E desc[UR6][R4.64+0x8], R11 ;  /* 0x0000080b04007986 */ /* 0x000fe8000c101906 */
[----:B------:R-:W-:Y:S04]  /*0380*/  STG.E desc[UR6][R4.64+0xc], R17 ;  /* 0x00000c1104007986 */ /* 0x000fe8000c101906 */
[----:B------:R-:W-:Y:S04]  /*0390*/  STG.E desc[UR6][R4.64+0x10], R19 ;  /* 0x0000101304007986 */ /* 0x000fe8000c101906 */
[----:B------:R1:W-:Y:S04]  /*03a0*/  STG.E desc[UR6][R4.64+0x14], R25 ;  /* 0x0000141904007986 */ /* 0x0003e8000c101906 */
[----:B0-----:R-:W2:Y:S04]  /*03b0*/  LDG.E R21, desc[UR6][R6.64] ;  /* 0x0000000606157981 */ /* 0x001ea8000c1e1900 */
[----:B------:R-:W3:Y:S04]  /*03c0*/  LDG.E R27, desc[UR6][R6.64+0x4] ;  /* 0x00000406061b7981 */ /* 0x000ee8000c1e1900 */
[----:B------:R-:W1:Y:S04]  /*03d0*/  LDG.E R14, desc[UR6][R6.64+0xc] ;  /* 0x00000c06060e7981 */ /* 0x000e68000c1e1900 */
[----:B------:R-:W4:Y:S04]  /*03e0*/  LDG.E R10, desc[UR6][R6.64+0x8] ;  /* 0x00000806060a7981 */ /* 0x000f28000c1e1900 */
[----:B------:R-:W5:Y:S04]  /*03f0*/  LDG.E R16, desc[UR6][R6.64+0x10] ;  /* 0x0000100606107981 */ /* 0x000f68000c1e1900 */
[----:B------:R-:W5:Y:S01]  /*0400*/  LDG.E R18, desc[UR6][R6.64+0x14] ;  /* 0x0000140606127981 */ /* 0x000f62000c1e1900 */
[----:B------:R-:W-:-:S04]  /*0410*/  IADD3 R3, PT, PT, R2, R3, RZ ;  /* 0x0000000302037210 */ /* 0x000fc80007ffe0ff */
[----:B------:R-:W-:Y:S01]  /*0420*/  ISETP.GE.AND P0, PT, R3, UR5, PT ;  /* 0x0000000503007c0c */ /* 0x000fe2000bf06270 */
[----:B--2---:R-:W-:Y:S01]  /*0430*/  FFMA R21, R0, R15, R21 ;  /* 0x0000000f00157223 */ /* 0x004fe20000000015 */
[C---:B---3--:R-:W-:Y:S01]  /*0440*/  FFMA R27, R12.reuse, R9, R27 ;  /* 0x000000090c1b7223 */ /* 0x048fe2000000001b */
[-C--:B-1----:R-:W-:Y:S01]  /*0450*/  FFMA R5, R12, R15.reuse, R14 ;  /* 0x0000000f0c057223 */ /* 0x082fe2000000000e */
[C---:B----4-:R-:W-:Y:S01]  /*0460*/  FFMA R11, R13.reuse, R8, R10 ;  /* 0x000000080d0b7223 */ /* 0x050fe2000000000a */
[C---:B-----5:R-:W-:Y:S01]  /*0470*/  FFMA R15, R13.reuse, R15, R16 ;  /* 0x0000000f0d0f7223 */ /* 0x060fe20000000010 */
[----:B------:R-:W-:Y:S01]  /*0480*/  FFMA R9, R13, R9, R18 ;  /* 0x000000090d097223 */ /* 0x000fe20000000012 */
        /* <DEDUP_REMOVED lines=8> */
.L_x_12:
[----:B0-----:R-:W0:Y:S08]  /*0510*/  LDC.64 R4, c[0x0][0x3a0] ;  /* 0x0000e800ff047b82 */ /* 0x001e300000000a00 */
[----:B------:R-:W1:Y:S08]  /*0520*/  LDC.64 R6, c[0x0][0x3a8] ;  /* 0x0000ea00ff067b82 */ /* 0x000e700000000a00 */
[----:B------:R-:W2:Y:S01]  /*0530*/  LDC.64 R8, c[0x0][0x390] ;  /* 0x0000e400ff087b82 */ /* 0x000ea20000000a00 */
[----:B0-----:R-:W-:-:S07]  /*0540*/  IMAD.WIDE R10, R3, 0x4, R4 ;  /* 0x00000004030a7825 */ /* 0x001fce00078e0204 */
[----:B------:R-:W0:Y:S01]  /*0550*/  LDC.64 R14, c[0x0][0x388] ;  /* 0x0000e200ff0e7b82 */ /* 0x000e220000000a00 */
[----:B------:R-:W3:Y:S01]  /*0560*/  LDG.E R10, desc[UR6][R10.64] ;  /* 0x000000060a0a7981 */ /* 0x000ee2000c1e1900 */
[----:B------:R-:W-:-:S06]  /*0570*/  IMAD R13, R3, UR8, RZ ;  /* 0x00000008030d7c24 */ /* 0x000fcc000f8e02ff */
[----:B------:R-:W4:Y:S01]  /*0580*/  LDC.64 R4, c[0x0][0x380] ;  /* 0x0000e000ff047b82 */ /* 0x000f220000000a00 */
[----:B-1----:R-:W-:-:S04]  /*0590*/  IMAD.WIDE R16, R3, 0x4, R6 ;  /* 0x0000000403107825 */ /* 0x002fc800078e0206 */
[C---:B--2---:R-:W-:Y:S02]  /*05a0*/  IMAD.WIDE R8, R13.reuse, 0x4, R8 ;  /* 0x000000040d087825 */ /* 0x044fe400078e0208 */
[----:B------:R-:W2:Y:S04]  /*05b0*/  LDG.E R16, desc[UR6][R16.64] ;  /* 0x0000000610107981 */ /* 0x000ea8000c1e1900 */
[----:B------:R-:W5:Y:S01]  /*05c0*/  LDG.E R12, desc[UR6][R8.64+0x4] ;  /* 0x00000406080c7981 */ /* 0x000f62000c1e1900 */
[----:B0-----:R-:W-:-:S03]  /*05d0*/  IMAD.WIDE R14, R13, 0x4, R14 ;  /* 0x000000040d0e7825 */ /* 0x001fc600078e020e */
[----:B------:R-:W5:Y:S04]  /*05e0*/  LDG.E R13, desc[UR6][R8.64] ;  /* 0x00000006080d7981 */ /* 0x000f68000c1e1900 */
[----:B------:R-:W5:Y:S01]  /*05f0*/  LDG.E R11, desc[UR6][R14.64+0x4] ;  /* 0x000004060e0b7981 */ /* 0x000f62000c1e1900 */
[----:B---3--:R-:W-:-:S03]  /*0600*/  IMAD R19, R10, 0x6, RZ ;  /* 0x000000060a137824 */ /* 0x008fc600078e02ff */
[----:B------:R-:W3:Y:S01]  /*0610*/  LDG.E R10, desc[UR6][R14.64] ;  /* 0x000000060e0a7981 */ /* 0x000ee2000c1e1900 */
[----:B----4-:R-:W-:-:S05]  /*0620*/  IMAD.WIDE R6, R19, 0x4, R4 ;  /* 0x0000000413067825 */ /* 0x010fca00078e0204 */
[----:B------:R-:W3:Y:S04]  /*0630*/  LDG.E R19, desc[UR6][R6.64] ;  /* 0x0000000606137981 */ /* 0x000ee8000c1e1900 */
[----:B------:R-:W4:Y:S04]  /*0640*/  LDG.E R18, desc[UR6][R6.64+0x4] ;  /* 0x0000040606127981 */ /* 0x000f28000c1e1900 */
[----:B------:R-:W4:Y:S04]  /*0650*/  LDG.E R0, desc[UR6][R6.64+0x8] ;  /* 0x0000080606007981 */ /* 0x000f28000c1e1900 */
[----:B------:R-:W4:Y:S04]  /*0660*/  LDG.E R20, desc[UR6][R6.64+0xc] ;  /* 0x00000c0606147981 */ /* 0x000f28000c1e1900 */
[----:B------:R-:W4:Y:S04]  /*0670*/  LDG.E R22, desc[UR6][R6.64+0x10] ;  /* 0x0000100606167981 */ /* 0x000f28000c1e1900 */
[----:B------:R-:W4:Y:S01]  /*0680*/  LDG.E R23, desc[UR6][R6.64+0x14] ;  /* 0x0000140606177981 */ /* 0x000f22000c1e1900 */
[----:B--2---:R-:W-:-:S02]  /*0690*/  IMAD R17, R16, 0x6, RZ ;  /* 0x0000000610117824 */ /* 0x004fc400078e02ff */
[----:B-----5:R-:W-:Y:S01]  /*06a0*/  FMUL R13, R13, UR10 ;  /* 0x0000000a0d0d7c20 */ /* 0x020fe20008400000 */
[----:B------:R-:W-:Y:S01]  /*06b0*/  FMUL R12, R12, UR10 ;  /* 0x0000000a0c0c7c20 */ /* 0x000fe20008400000 */
[----:B------:R-:W-:-:S04]  /*06c0*/  IMAD.WIDE R4, R17, 0x4, R4 ;  /* 0x0000000411047825 */ /* 0x000fc800078e0204 */
[-C--:B---3--:R-:W-:Y:S01]  /*06d0*/  FFMA R19, R10, R13.reuse, R19 ;  /* 0x0000000d0a137223 */ /* 0x088fe20000000013 */
[CC--:B----4-:R-:W-:Y:S01]  /*06e0*/  FFMA R9, R11.reuse, R12.reuse, R18 ;  /* 0x0000000c0b097223 */ /* 0x0d0fe20000000012 */
[----:B------:R-:W-:Y:S01]  /*06f0*/  FFMA R15, RZ, UR10, R0 ;  /* 0x0000000aff0f7c23 */ /* 0x000fe20008000000 */
[-C--:B------:R-:W-:Y:S01]  /*0700*/  FFMA R17, R11, R13.reuse, R20 ;  /* 0x0000000d0b117223 */ /* 0x080fe20000000014 */
[----:B------:R-:W-:Y:S01]  /*0710*/  FFMA R21, RZ, R13, R22 ;  /* 0x0000000dff157223 */ /* 0x000fe20000000016 */
[----:B------:R-:W-:Y:S01]  /*0720*/  FFMA R23, RZ, R12, R23 ;  /* 0x0000000cff177223 */ /* 0x000fe20000000017 */
[----:B------:R0:W-:Y:S04]  /*0730*/  STG.E desc[UR6][R6.64], R19 ;  /* 0x0000001306007986 */ /* 0x0001e8000c101906 */
[----:B------:R1:W-:Y:S04]  /*0740*/  STG.E desc[UR6][R6.64+0x4], R9 ;  /* 0x0000040906007986 */ /* 0x0003e8000c101906 */
[----:B------:R-:W-:Y:S04]  /*0750*/  STG.E desc[UR6][R6.64+0x8], R15 ;  /* 0x0000080f06007986 */ /* 0x000fe8000c101906 */
[----:B------:R-:W-:Y:S04]  /*0760*/  STG.E desc[UR6][R6.64+0xc], R17 ;  /* 0x00000c1106007986 */ /* 0x000fe8000c101906 */
[----:B------:R-:W-:Y:S04]  /*0770*/  STG.E desc[UR6][R6.64+0x10], R21 ;  /* 0x0000101506007986 */ /* 0x000fe8000c101906 */
[----:B------:R2:W-:Y:S04]  /*0780*/  STG.E desc[UR6][R6.64+0x14], R23 ;  /* 0x0000141706007986 */ /* 0x0005e8000c101906 */
[----:B------:R-:W1:Y:S04]  /*0790*/  LDG.E R8, desc[UR6][R4.64+0x4] ;  /* 0x0000040604087981 */ /* 0x000e68000c1e1900 */
[----:B0-----:R-:W3:Y:S04]  /*07a0*/  LDG.E R19, desc[UR6][R4.64] ;  /* 0x0000000604137981 */ /* 0x001ee8000c1e1900 */
[----:B------:R-:W4:Y:S04]  /*07b0*/  LDG.E R16, desc[UR6][R4.64+0xc] ;  /* 0x00000c0604107981 */ /* 0x000f28000c1e1900 */
[----:B------:R-:W5:Y:S04]  /*07c0*/  LDG.E R0, desc[UR6][R4.64+0x10] ;  /* 0x0000100604007981 */ /* 0x000f68000c1e1900 */
[----:B------:R-:W2:Y:S04]  /*07d0*/  LDG.E R14, desc[UR6][R4.64+0x8] ;  /* 0x00000806040e7981 */ /* 0x000ea8000c1e1900 */
[----:B------:R-:W2:Y:S01]  /*07e0*/  LDG.E R25, desc[UR6][R4.64+0x14] ;  /* 0x0000140604197981 */ /* 0x000ea2000c1e1900 */
[----:B------:R-:W-:-:S04]  /*07f0*/  IADD3 R3, PT, PT, R2, R3, RZ ;  /* 0x0000000302037210 */ /* 0x000fc80007ffe0ff */
[----:B------:R-:W-:Y:S01]  /*0800*/  ISETP.GE.AND P0, PT, R3, UR5, PT ;  /* 0x0000000503007c0c */ /* 0x000fe2000bf06270 */
[CC--:B-1----:R-:W-:Y:S01]  /*0810*/  FFMA R9, R11.reuse, R12.reuse, R8 ;  /* 0x0000000c0b097223 */ /* 0x0c2fe20000000008 */
[-C--:B---3--:R-:W-:Y:S01]  /*0820*/  FFMA R19, R10, R13.reuse, R19 ;  /* 0x0000000d0a137223 */ /* 0x088fe20000000013 */
[-C--:B----4-:R-:W-:Y:S01]  /*0830*/  FFMA R11, R11, R13.reuse, R16 ;  /* 0x0000000d0b0b7223 */ /* 0x090fe20000000010 */
[----:B-----5:R-:W-:Y:S01]  /*0840*/  FFMA R13, RZ, R13, R0 ;  /* 0x0000000dff0d7223 */ /* 0x020fe20000000000 */
[----:B--2---:R-:W-:Y:S01]  /*0850*/  FFMA R7, RZ, UR10, R14 ;  /* 0x0000000aff077c23 */ /* 0x004fe2000800000e */
[----:B------:R-:W-:Y:S01]  /*0860*/  FFMA R25, RZ, R12, R25 ;  /* 0x0000000cff197223 */ /* 0x000fe20000000019 */
        /* <DEDUP_REMOVED lines=8> */
.L_x_14:
        /* <DEDUP_REMOVED lines=9> */
.L_x_30:


//--------------------- .text._Z24gpuKernelVirialPairTallyIdEvPT_S1_S1_S0_PiS2_ii --------------------------
	.section	.text._Z24gpuKernelVirialPairTallyIdEvPT_S1_S1_S0_PiS2_ii,"ax",@progbits
	.align	128
        .global         _Z24gpuKernelVirialPairTallyIdEvPT_S1_S1_S0_PiS2_ii
        .type           _Z24gpuKernelVirialPairTallyIdEvPT_S1_S1_S0_PiS2_ii,@function
        .size           _Z24gpuKernelVirialPairTallyIdEvPT_S1_S1_S0_PiS2_ii,(.L_x_31 - _Z24gpuKernelVirialPairTallyIdEvPT_S1_S1_S0_PiS2_ii)
        .other          _Z24gpuKernelVirialPairTallyIdEvPT_S1_S1_S0_PiS2_ii,@"STO_CUDA_ENTRY STV_DEFAULT"
_Z24gpuKernelVirialPairTallyIdEvPT_S1_S1_S0_PiS2_ii:
.text._Z24gpuKernelVirialPairTallyIdEvPT_S1_S1_S0_PiS2_ii:
        /* <DEDUP_REMOVED lines=11> */
[----:B0-----:R-:W-:Y:S01]  /*00b0*/  UISETP.NE.AND UP0, UPT, UR8, 0x3, UPT ;  /* 0x000000030800788c */ /* 0x001fe2000bf05270 */
[----:B-1----:R-:W-:-:S08]  /*00c0*/  IMAD R0, R0, UR4, RZ ;  /* 0x0000000400007c24 */ /* 0x002fd0000f8e02ff */
[----:B--2---:R-:W-:Y:S05]  /*00d0*/  BRA.U UP0, `(.L_x_15) ;  /* 0x0000000500087547 */ /* 0x004fea000b800000 */
.L_x_16:
        /* <DEDUP_REMOVED lines=8> */
[----:B-1----:R-:W-:-:S05]  /*0160*/  IMAD.WIDE R24, R5, 0x8, R24 ;  /* 0x0000000805187825 */ /* 0x002fca00078e0218 */
[----:B------:R-:W4:Y:S01]  /*0170*/  LDG.E.64 R12, desc[UR6][R24.64+0x8] ;  /* 0x00000806180c7981 */ /* 0x000f22000c1e1b00 */
[----:B--2---:R-:W-:Y:S01]  /*0180*/  IMAD.WIDE R16, R5, 0x8, R16 ;  /* 0x0000000805107825 */ /* 0x004fe200078e0210 */
[----:B------:R-:W1:Y:S02]  /*0190*/  LDC.64 R20, c[0x0][0x3a8] ;  /* 0x0000ea00ff147b82 */ /* 0x000e640000000a00 */
[----:B------:R-:W2:Y:S04]  /*01a0*/  LDG.E.64 R10, desc[UR6][R24.64] ;  /* 0x00000006180a7981 */ /* 0x000ea8000c1e1b00 */
[----:B------:R-:W5:Y:S01]  /*01b0*/  LDG.E.64 R14, desc[UR6][R24.64+0x10] ;  /* 0x00001006180e7981 */ /* 0x000f62000c1e1b00 */
[----:B---3--:R-:W-:Y:S01]  /*01c0*/  IMAD R9, R6, 0x6, RZ ;  /* 0x0000000606097824 */ /* 0x008fe200078e02ff */
[----:B----4-:R-:W-:-:S03]  /*01d0*/  DMUL R12, R12, R22 ;  /* 0x000000160c0c7228 */ /* 0x010fc60000000000 */
[----:B0-----:R-:W-:Y:S01]  /*01e0*/  IMAD.WIDE R4, R9, 0x8, R2 ;  /* 0x0000000809047825 */ /* 0x001fe200078e0202 */
[----:B------:R-:W3:Y:S04]  /*01f0*/  LDG.E.64 R6, desc[UR6][R16.64] ;  /* 0x0000000610067981 */ /* 0x000ee8000c1e1b00 */
[----:B------:R-:W4:Y:S04]  /*0200*/  LDG.E.64 R8, desc[UR6][R16.64+0x8] ;  /* 0x0000080610087981 */ /* 0x000f28000c1e1b00 */
[----:B------:R-:W4:Y:S01]  /*0210*/  LDG.E.64 R18, desc[UR6][R4.64+0x8] ;  /* 0x0000080604127981 */ /* 0x000f22000c1e1b00 */
[----:B-1----:R-:W-:Y:S01]  /*0220*/  IMAD.WIDE R20, R27, 0x4, R20 ;  /* 0x000000041b147825 */ /* 0x002fe200078e0214 */
[----:B--2---:R-:W-:-:S02]  /*0230*/  DMUL R10, R10, R22 ;  /* 0x000000160a0a7228 */ /* 0x004fc40000000000 */
[----:B------:R-:W3:Y:S01]  /*0240*/  LDG.E.64 R28, desc[UR6][R4.64] ;  /* 0x00000006041c7981 */ /* 0x000ee2000c1e1b00 */
[----:B-----5:R-:W-:-:S03]  /*0250*/  DMUL R14, R14, R22 ;  /* 0x000000160e0e7228 */ /* 0x020fc60000000000 */
[----:B------:R-:W2:Y:S04]  /*0260*/  LDG.E.64 R16, desc[UR6][R16.64+0x10] ;  /* 0x0000100610107981 */ /* 0x000ea8000c1e1b00 */
[----:B------:R-:W5:Y:S04]  /*0270*/  LDG.E R26, desc[UR6][R20.64] ;  /* 0x00000006141a7981 */ /* 0x000f68000c1e1900 */
[----:B------:R-:W2:Y:S04]  /*0280*/  LDG.E.64 R24, desc[UR6][R4.64+0x10] ;  /* 0x0000100604187981 */ /* 0x000ea8000c1e1b00 */
[----:B------:R-:W2:Y:S04]  /*0290*/  LDG.E.64 R22, desc[UR6][R4.64+0x28] ;  /* 0x0000280604167981 */ /* 0x000ea8000c1e1b00 */
[----:B------:R-:W2:Y:S01]  /*02a0*/  LDG.E.64 R20, desc[UR6][R4.64+0x20] ;  /* 0x0000200604147981 */ /* 0x000ea2000c1e1b00 */
[----:B----4-:R-:W-:-:S07]  /*02b0*/  DFMA R18, R8, R12, R18 ;  /* 0x0000000c0812722b */ /* 0x010fce0000000012 */
[----:B------:R0:W-:Y:S04]  /*02c0*/  STG.E.64 desc[UR6][R4.64+0x8], R18 ;  /* 0x0000081204007986 */ /* 0x0001e8000c101b06 */
[----:B0-----:R-:W4:Y:S01]  /*02d0*/  LDG.E.64 R18, desc[UR6][R4.64+0x18] ;  /* 0x0000180604127981 */ /* 0x001f22000c1e1b00 */
[----:B---3--:R-:W-:Y:S01]  /*02e0*/  DFMA R28, R6, R10, R28 ;  /* 0x0000000a061c722b */ /* 0x008fe2000000001c */
[----:B-----5:R-:W-:Y:S01]  /*02f0*/  IMAD R26, R26, 0x6, RZ ;  /* 0x000000061a1a7824 */ /* 0x020fe200078e02ff */
[C---:B--2---:R-:W-:Y:S02]  /*0300*/  DFMA R24, R16.reuse, R14, R24 ;  /* 0x0000000e1018722b */ /* 0x044fe40000000018 */
[C---:B------:R-:W-:Y:S02]  /*0310*/  DFMA R20, R16.reuse, R10, R20 ;  /* 0x0000000a1014722b */ /* 0x040fe40000000014 */
[----:B------:R-:W-:Y:S01]  /*0320*/  DFMA R22, R16, R12, R22 ;  /* 0x0000000c1016722b */ /* 0x000fe20000000016 */
[----:B------:R-:W-:Y:S01]  /*0330*/  IMAD.WIDE R2, R26, 0x8, R2 ;  /* 0x000000081a027825 */ /* 0x000fe200078e0202 */
[----:B------:R0:W-:Y:S04]  /*0340*/  STG.E.64 desc[UR6][R4.64], R28 ;  /* 0x0000001c04007986 */ /* 0x0001e8000c101b06 */
[----:B------:R-:W-:Y:S04]  /*0350*/  STG.E.64 desc[UR6][R4.64+0x10], R24 ;  /* 0x0000101804007986 */ /* 0x000fe8000c101b06 */
[----:B------:R-:W-:Y:S04]  /*0360*/  STG.E.64 desc[UR6][R4.64+0x20], R20 ;  /* 0x0000201404007986 */ /* 0x000fe8000c101b06 */
[----:B------:R1:W-:Y:S01]  /*0370*/  STG.E.64 desc[UR6][R4.64+0x28], R22 ;  /* 0x0000281604007986 */ /* 0x0003e2000c101b06 */
[----:B----4-:R-:W-:-:S07]  /*0380*/  DFMA R18, R8, R10, R18 ;  /* 0x0000000a0812722b */ /* 0x010fce0000000012 */
[----:B------:R2:W-:Y:S04]  /*0390*/  STG.E.64 desc[UR6][R4.64+0x18], R18 ;  /* 0x0000181204007986 */ /* 0x0005e8000c101b06 */
[----:B0-----:R-:W3:Y:S04]  /*03a0*/  LDG.E.64 R28, desc[UR6][R2.64] ;  /* 0x00000006021c7981 */ /* 0x001ee8000c1e1b00 */
[----:B-1----:R-:W4:Y:S04]  /*03b0*/  LDG.E.64 R22, desc[UR6][R2.64+0x10] ;  /* 0x0000100602167981 */ /* 0x002f28000c1e1b00 */
[----:B------:R-:W5:Y:S04]  /*03c0*/  LDG.E.64 R24, desc[UR6][R2.64+0x8] ;  /* 0x0000080602187981 */ /* 0x000f68000c1e1b00 */
[----:B------:R-:W5:Y:S04]  /*03d0*/  LDG.E.64 R20, desc[UR6][R2.64+0x18] ;  /* 0x0000180602147981 */ /* 0x000f68000c1e1b00 */
[----:B--2---:R-:W2:Y:S01]  /*03e0*/  LDG.E.64 R18, desc[UR6][R2.64+0x20] ;  /* 0x0000200602127981 */ /* 0x004ea2000c1e1b00 */
[----:B---3--:R-:W-:-:S03]  /*03f0*/  DFMA R6, R6, R10, R28 ;  /* 0x0000000a0606722b */ /* 0x008fc6000000001c */
[----:B------:R-:W3:Y:S01]  /*0400*/  LDG.E.64 R28, desc[UR6][R2.64+0x28] ;  /* 0x00002806021c7981 */ /* 0x000ee2000c1e1b00 */
[----:B----4-:R-:W-:Y:S02]  /*0410*/  DFMA R22, R16, R14, R22 ;  /* 0x0000000e1016722b */ /* 0x010fe40000000016 */
[C---:B-----5:R-:W-:Y:S02]  /*0420*/  DFMA R24, R8.reuse, R12, R24 ;  /* 0x0000000c0818722b */ /* 0x060fe40000000018 */
[-C--:B------:R-:W-:Y:S02]  /*0430*/  DFMA R20, R8, R10.reuse, R20 ;  /* 0x0000000a0814722b */ /* 0x080fe40000000014 */
[----:B--2---:R-:W-:Y:S01]  /*0440*/  DFMA R18, R16, R10, R18 ;  /* 0x0000000a1012722b */ /* 0x004fe20000000012 */
[----:B------:R0:W-:Y:S01]  /*0450*/  STG.E.64 desc[UR6][R2.64], R6 ;  /* 0x0000000602007986 */ /* 0x0001e2000c101b06 */
[----:B------:R-:W-:-:S03]  /*0460*/  IADD3 R27, PT, PT, R0, R27, RZ ;  /* 0x0000001b001b7210 */ /* 0x000fc60007ffe0ff */
[----:B------:R0:W-:Y:S04]  /*0470*/  STG.E.64 desc[UR6][R2.64+0x10], R22 ;  /* 0x0000101602007986 */ /* 0x0001e8000c101b06 */
[----:B------:R0:W-:Y:S04]  /*0480*/  STG.E.64 desc[UR6][R2.64+0x8], R24 ;  /* 0x0000081802007986 */ /* 0x0001e8000c101b06 */
[----:B------:R0:W-:Y:S04]  /*0490*/  STG.E.64 desc[UR6][R2.64+0x18], R20 ;  /* 0x0000181402007986 */ /* 0x0001e8000c101b06 */
[----:B------:R0:W-:Y:S01]  /*04a0*/  STG.E.64 desc[UR6][R2.64+0x20], R18 ;  /* 0x0000201202007986 */ /* 0x0001e2000c101b06 */
[----:B------:R-:W-:Y:S01]  /*04b0*/  ISETP.GE.AND P0, PT, R27, UR5, PT ;  /* 0x000000051b007c0c */ /* 0x000fe2000bf06270 */
[----:B---3--:R-:W-:-:S07]  /*04c0*/  DFMA R28, R16, R12, R28 ;  /* 0x0000000c101c722b */ /* 0x008fce000000001c */
[----:B------:R0:W-:Y:S05]  /*04d0*/  STG.E.64 desc[UR6][R2.64+0x28], R28 ;  /* 0x0000281c02007986 */ /* 0x0001ea000c101b06 */
[----:B------:R-:W-:Y:S05]  /*04e0*/  @!P0 BRA `(.L_x_16) ;  /* 0xfffffff800fc8947 */ /* 0x000fea000383ffff */
[----:B------:R-:W-:Y:S05]  /*04f0*/  EXIT ;  /* 0x000000000000794d */ /* 0x000fea0003800000 */
.L_x_15:
[----:B------:R-:W0:Y:S02]  /*0500*/  LDCU.64 UR10, c[0x0][0x398] ;  /* 0x00007300ff0a77ac */ /* 0x000e240008000a00 */
[----:B0-----:R-:W-:-:S11]  /*0510*/  DMUL R2, RZ, UR10 ;  /* 0x0000000aff027c28 */ /* 0x001fd60008000000 */
.L_x_17:
        /* <DEDUP_REMOVED lines=9> */
[----:B--2---:R-:W-:Y:S01]  /*05b0*/  IMAD.WIDE R10, R5, 0x8, R10 ;  /* 0x00000008050a7825 */ /* 0x004fe200078e020a */
[----:B------:R-:W2:Y:S04]  /*05c0*/  LDG.E.64 R6, desc[UR6][R22.64] ;  /* 0x0000000616067981 */ /* 0x000ea8000c1e1b00 */
[----:B------:R-:W5:Y:S01]  /*05d0*/  LDG.E.64 R4, desc[UR6][R22.64+0x8] ;  /* 0x0000080616047981 */ /* 0x000f62000c1e1b00 */
[----:B---3--:R-:W-:-:S03]  /*05e0*/  IMAD R15, R8, 0x6, RZ ;  /* 0x00000006080f7824 */ /* 0x008fc600078e02ff */
[----:B------:R-:W3:Y:S01]  /*05f0*/  LDG.E.64 R8, desc[UR6][R10.64] ;  /* 0x000000060a087981 */ /* 0x000ee2000c1e1b00 */
[----:B0-----:R-:W-:-:S05]  /*0600*/  IMAD.WIDE R14, R15, 0x8, R12 ;  /* 0x000000080f0e7825 */ /* 0x001fca00078e020c */
[----:B------:R-:W3:Y:S04]  /*0610*/  LDG.E.64 R16, desc[UR6][R14.64+0x8] ;  /* 0x000008060e107981 */ /* 0x000ee8000c1e1b00 */
[----:B------:R-:W3:Y:S04]  /*0620*/  LDG.E.64 R10, desc[UR6][R10.64+0x8] ;  /* 0x000008060a0a7981 */ /* 0x000ee8000c1e1b00 */
[----:B------:R-:W3:Y:S01]  /*0630*/  LDG.E.64 R20, desc[UR6][R14.64] ;  /* 0x000000060e147981 */ /* 0x000ee2000c1e1b00 */
[----:B-----5:R-:W-:Y:S01]  /*0640*/  DMUL R4, R4, UR10 ;  /* 0x0000000a04047c28 */ /* 0x020fe20008000000 */
[----:B----4-:R-:W-:Y:S01]  /*0650*/  IMAD.WIDE R24, R27, 0x4, R18 ;  /* 0x000000041b187825 */ /* 0x010fe200078e0212 */
[----:B--2---:R-:W-:Y:S01]  /*0660*/  DMUL R6, R6, UR10 ;  /* 0x0000000a06067c28 */ /* 0x004fe20008000000 */
[----:B------:R-:W2:Y:S04]  /*0670*/  LDG.E.64 R18, desc[UR6][R14.64+0x10] ;  /* 0x000010060e127981 */ /* 0x000ea8000c1e1b00 */
[----:B------:R-:W4:Y:S04]  /*0680*/  LDG.E R24, desc[UR6][R24.64] ;  /* 0x0000000618187981 */ /* 0x000f28000c1e1900 */
[----:B------:R-:W5:Y:S01]  /*0690*/  LDG.E.64 R22, desc[UR6][R14.64+0x20] ;  /* 0x000020060e167981 */ /* 0x000f62000c1e1b00 */
[----:B---3--:R-:W-:-:S02]  /*06a0*/  DFMA R16, R10, R4, R16 ;  /* 0x000000040a10722b */ /* 0x008fc40000000010 */
[----:B------:R-:W-:Y:S01]  /*06b0*/  DFMA R28, R8, R6, R20 ;  /* 0x00000006081c722b */ /* 0x000fe20000000014 */
[----:B------:R-:W3:Y:S04]  /*06c0*/  LDG.E.64 R20, desc[UR6][R14.64+0x18] ;  /* 0x000018060e147981 */ /* 0x000ee8000c1e1b00 */
[----:B------:R0:W-:Y:S04]  /*06d0*/  STG.E.64 desc[UR6][R14.64+0x8], R16 ;  /* 0x000008100e007986 */ /* 0x0001e8000c101b06 */
[----:B0-----:R-:W3:Y:S01]  /*06e0*/  LDG.E.64 R16, desc[UR6][R14.64+0x28] ;  /* 0x000028060e107981 */ /* 0x001ee2000c1e1b00 */
[----:B--2---:R-:W-:Y:S01]  /*06f0*/  DFMA R18, RZ, R2, R18 ;  /* 0x00000002ff12722b */ /* 0x004fe20000000012 */
[----:B----4-:R-:W-:Y:S01]  /*0700*/  IMAD R26, R24, 0x6, RZ ;  /* 0x00000006181a7824 */ /* 0x010fe200078e02ff */
[----:B-----5:R-:W-:-:S03]  /*0710*/  DFMA R22, RZ, R6, R22 ;  /* 0x00000006ff16722b */ /* 0x020fc60000000016 */
[----:B------:R-:W-:Y:S01]  /*0720*/  IMAD.WIDE R12, R26, 0x8, R12 ;  /* 0x000000081a0c7825 */ /* 0x000fe200078e020c */
[----:B------:R-:W-:Y:S04]  /*0730*/  STG.E.64 desc[UR6][R14.64], R28 ;  /* 0x0000001c0e007986 */ /* 0x000fe8000c101b06 */
[----:B------:R-:W-:Y:S04]  /*0740*/  STG.E.64 desc[UR6][R14.64+0x10], R18 ;  /* 0x000010120e007986 */ /* 0x000fe8000c101b06 */
[----:B------:R0:W-:Y:S01]  /*0750*/  STG.E.64 desc[UR6][R14.64+0x20], R22 ;  /* 0x000020160e007986 */ /* 0x0001e2000c101b06 */
[----:B---3--:R-:W-:-:S07]  /*0760*/  DFMA R20, R10, R6, R20 ;  /* 0x000000060a14722b */ /* 0x008fce0000000014 */
[----:B------:R1:W-:Y:S01]  /*0770*/  STG.E.64 desc[UR6][R14.64+0x18], R20 ;  /* 0x000018140e007986 */ /* 0x0003e2000c101b06 */
[----:B------:R-:W-:-:S07]  /*0780*/  DFMA R16, RZ, R4, R16 ;  /* 0x00000004ff10722b */ /* 0x000fce0000000010 */
[----:B------:R2:W-:Y:S04]  /*0790*/  STG.E.64 desc[UR6][R14.64+0x28], R16 ;  /* 0x000028100e007986 */ /* 0x0005e8000c101b06 */
[----:B0-----:R-:W3:Y:S04]  /*07a0*/  LDG.E.64 R22, desc[UR6][R12.64] ;  /* 0x000000060c167981 */ /* 0x001ee8000c1e1b00 */
[----:B-1----:R-:W4:Y:S04]  /*07b0*/  LDG.E.64 R20, desc[UR6][R12.64+0x8] ;  /* 0x000008060c147981 */ /* 0x002f28000c1e1b00 */
[----:B------:R-:W5:Y:S04]  /*07c0*/  LDG.E.64 R18, desc[UR6][R12.64+0x18] ;  /* 0x000018060c127981 */ /* 0x000f68000c1e1b00 */
[----:B------:R-:W5:Y:S04]  /*07d0*/  LDG.E.64 R28, desc[UR6][R12.64+0x20] ;  /* 0x000020060c1c7981 */ /* 0x000f68000c1e1b00 */
[----:B------:R-:W5:Y:S04]  /*07e0*/  LDG.E.64 R24, desc[UR6][R12.64+0x10] ;  /* 0x000010060c187981 */ /* 0x000f68000c1e1b00 */
[----:B--2---:R-:W2:Y:S01]  /*07f0*/  LDG.E.64 R16, desc[UR6][R12.64+0x28] ;  /* 0x000028060c107981 */ /* 0x004ea2000c1e1b00 */
[----:B------:R-:W-:-:S04]  /*0800*/  IADD3 R27, PT, PT, R0, R27, RZ ;  /* 0x0000001b001b7210 */ /* 0x000fc80007ffe0ff */
[----:B------:R-:W-:Y:S01]  /*0810*/  ISETP.GE.AND P0, PT, R27, UR5, PT ;  /* 0x000000051b007c0c */ /* 0x000fe2000bf06270 */
[----:B---3--:R-:W-:Y:S02]  /*0820*/  DFMA R8, R8, R6, R22 ;  /* 0x000000060808722b */ /* 0x008fe40000000016 */
[C---:B----4-:R-:W-:Y:S02]  /*0830*/  DFMA R20, R10.reuse, R4, R20 ;  /* 0x000000040a14722b */ /* 0x050fe40000000014 */
[-C--:B-----5:R-:W-:Y:S02]  /*0840*/  DFMA R18, R10, R6.reuse, R18 ;  /* 0x000000060a12722b */ /* 0x0a0fe40000000012 */
[----:B------:R-:W-:Y:S02]  /*0850*/  DFMA R28, RZ, R6, R28 ;  /* 0x00000006ff1c722b */ /* 0x000fe4000000001c */
[----:B------:R-:W-:Y:S02]  /*0860*/  DFMA R24, RZ, R2, R24 ;  /* 0x00000002ff18722b */ /* 0x000fe40000000018 */
[----:B--2---:R-:W-:Y:S01]  /*0870*/  DFMA R16, RZ, R4, R16 ;  /* 0x00000004ff10722b */ /* 0x004fe20000000010 */
        /* <DEDUP_REMOVED lines=8> */
.L_x_18:
        /* <DEDUP_REMOVED lines=16> */
.L_x_31:


//--------------------- .text._Z24gpuKernelVirialPairTallyIfEvPT_S1_S1_S0_Piii --------------------------
	.section	.text._Z24gpuKernelVirialPairTallyIfEvPT_S1_S1_S0_Piii,"ax",@progbits
	.align	128
        .global         _Z24gpuKernelVirialPairTallyIfEvPT_S1_S1_S0_Piii
        .type           _Z24gpuKernelVirialPairTallyIfEvPT_S1_S1_S0_Piii,@function
        .size           _Z24gpuKernelVirialPairTallyIfEvPT_S1_S1_S0_Piii,(.L_x_32 - _Z24gpuKernelVirialPairTallyIfEvPT_S1_S1_S0_Piii)
        .other          _Z24gpuKernelVirialPairTallyIfEvPT_S1_S1_S0_Piii,@"STO_CUDA_ENTRY STV_DEFAULT"
_Z24gpuKernelVirialPairTallyIfEvPT_S1_S1_S0_Piii:
.text._Z24gpuKernelVirialPairTallyIfEvPT_S1_S1_S0_Piii:
        /* <DEDUP_REMOVED lines=16> */
.L_x_20:
[----:B0-----:R-:W0:Y:S08]  /*0100*/  LDC.64 R6, c[0x0][0x3a0] ;  /* 0x0000e800ff067b82 */ /* 0x001e300000000a00 */
[----:B------:R-:W1:Y:S08]  /*0110*/  LDC.64 R8, c[0x0][0x390] ;  /* 0x0000e400ff087b82 */ /* 0x000e700000000a00 */
[----:B------:R-:W2:Y:S01]  /*0120*/  LDC.64 R10, c[0x0][0x388] ;  /* 0x0000e200ff0a7b82 */ /* 0x000ea20000000a00 */
[----:B0-----:R-:W-:-:S07]  /*0130*/  IMAD.WIDE R6, R3, 0x4, R6 ;  /* 0x0000000403067825 */ /* 0x001fce00078e0206 */
[----:B------:R-:W0:Y:S01]  /*0140*/  LDC.64 R4, c[0x0][0x380] ;  /* 0x0000e000ff047b82 */ /* 0x000e220000000a00 */
[----:B------:R-:W3:Y:S01]  /*0150*/  LDG.E R6, desc[UR6][R6.64] ;  /* 0x0000000606067981 */ /* 0x000ee2000c1e1900 */
[----:B------:R-:W-:-:S05]  /*0160*/  LEA R13, R3, R3, 0x1 ;  /* 0x00000003030d7211 */ /* 0x000fca00078e08ff */
[----:B-1----:R-:W-:-:S04]  /*0170*/  IMAD.WIDE R8, R13, 0x4, R8 ;  /* 0x000000040d087825 */ /* 0x002fc800078e0208 */
[----:B--2---:R-:W-:Y:S01]  /*0180*/  IMAD.WIDE R10, R13, 0x4, R10 ;  /* 0x000000040d0a7825 */ /* 0x004fe200078e020a */
[----:B------:R-:W2:Y:S04]  /*0190*/  LDG.E R7, desc[UR6][R8.64+0x8] ;  /* 0x0000080608077981 */ /* 0x000ea8000c1e1900 */
[----:B------:R-:W4:Y:S04]  /*01a0*/  LDG.E R0, desc[UR6][R8.64] ;  /* 0x0000000608007981 */ /* 0x000f28000c1e1900 */
[----:B------:R-:W5:Y:S04]  /*01b0*/  LDG.E R14, desc[UR6][R10.64+0x8] ;  /* 0x000008060a0e7981 */ /* 0x000f68000c1e1900 */
[----:B------:R-:W5:Y:S04]  /*01c0*/  LDG.E R13, desc[UR6][R10.64+0x4] ;  /* 0x000004060a0d7981 */ /* 0x000f68000c1e1900 */
[----:B------:R-:W5:Y:S01]  /*01d0*/  LDG.E R12, desc[UR6][R10.64] ;  /* 0x000000060a0c7981 */ /* 0x000f62000c1e1900 */
[----:B---3--:R-:W-:-:S03]  /*01e0*/  IMAD R15, R6, 0x6, RZ ;  /* 0x00000006060f7824 */ /* 0x008fc600078e02ff */
[----:B------:R-:W3:Y:S01]  /*01f0*/  LDG.E R6, desc[UR6][R8.64+0x4] ;  /* 0x0000040608067981 */ /* 0x000ee2000c1e1900 */
[----:B0-----:R-:W-:-:S05]  /*0200*/  IMAD.WIDE R4, R15, 0x4, R4 ;  /* 0x000000040f047825 */ /* 0x001fca00078e0204 */
[----:B------:R-:W5:Y:S04]  /*0210*/  LDG.E R19, desc[UR6][R4.64+0x8] ;  /* 0x0000080604137981 */ /* 0x000f68000c1e1900 */
[----:B------:R-:W5:Y:S04]  /*0220*/  LDG.E R16, desc[UR6][R4.64+0x4] ;  /* 0x0000040604107981 */ /* 0x000f68000c1e1900 */
[----:B------:R-:W5:Y:S04]  /*0230*/  LDG.E R17, desc[UR6][R4.64] ;  /* 0x0000000604117981 */ /* 0x000f68000c1e1900 */
[----:B------:R-:W5:Y:S04]  /*0240*/  LDG.E R18, desc[UR6][R4.64+0xc] ;  /* 0x00000c0604127981 */ /* 0x000f68000c1e1900 */
[----:B------:R-:W5:Y:S04]  /*0250*/  LDG.E R20, desc[UR6][R4.64+0x10] ;  /* 0x0000100604147981 */ /* 0x000f68000c1e1900 */
[----:B------:R-:W5:Y:S01]  /*0260*/  LDG.E R21, desc[UR6][R4.64+0x14] ;  /* 0x0000140604157981 */ /* 0x000f62000c1e1900 */
[----:B--2---:R-:W-:Y:S01]  /*0270*/  FMUL R7, R7, UR9 ;  /* 0x0000000907077c20 */ /* 0x004fe20008400000 */
[----:B----4-:R-:W-:Y:S01]  /*0280*/  FMUL R15, R0, UR9 ;  /* 0x00000009000f7c20 */ /* 0x010fe20008400000 */
[----:B------:R-:W-:-:S04]  /*0290*/  IADD3 R3, PT, PT, R2, R3, RZ ;  /* 0x0000000302037210 */ /* 0x000fc80007ffe0ff */
[----:B------:R-:W-:Y:S01]  /*02a0*/  ISETP.GE.AND P0, PT, R3, UR5, PT ;  /* 0x0000000503007c0c */ /* 0x000fe2000bf06270 */
[----:B---3--:R-:W-:Y:S01]  /*02b0*/  FMUL R6, R6, UR9 ;  /* 0x0000000906067c20 */ /* 0x008fe20008400000 */
[----:B-----5:R-:W-:-:S03]  /*02c0*/  FFMA R19, R14, R7, R19 ;  /* 0x000000070e137223 */ /* 0x020fc60000000013 */
[CC--:B------:R-:W-:Y:S01]  /*02d0*/  FFMA R7, R13.reuse, R6.reuse, R16 ;  /* 0x000000060d077223 */ /* 0x0c0fe20000000010 */
[-C--:B------:R-:W-:Y:S01]  /*02e0*/  FFMA R17, R12, R15.reuse, R17 ;  /* 0x0000000f0c117223 */ /* 0x080fe20000000011 */
[-C--:B------:R-:W-:Y:S01]  /*02f0*/  FFMA R13, R13, R15.reuse, R18 ;  /* 0x0000000f0d0d7223 */ /* 0x080fe20000000012 */
[C---:B------:R-:W-:Y:S01]  /*0300*/  FFMA R15, R14.reuse, R15, R20 ;  /* 0x0000000f0e0f7223 */ /* 0x040fe20000000014 */
[----:B------:R-:W-:Y:S02]  /*0310*/  FFMA R21, R14, R6, R21 ;  /* 0x000000060e157223 */ /* 0x000fe40000000015 */
        /* <DEDUP_REMOVED lines=8> */
.L_x_19:
[----:B0-----:R-:W0:Y:S08]  /*03a0*/  LDC.64 R4, c[0x0][0x3a0] ;  /* 0x0000e800ff047b82 */ /* 0x001e300000000a00 */
[----:B------:R-:W1:Y:S08]  /*03b0*/  LDC.64 R6, c[0x0][0x390] ;  /* 0x0000e400ff067b82 */ /* 0x000e700000000a00 */
[----:B------:R-:W2:Y:S01]  /*03c0*/  LDC.64 R8, c[0x0][0x388] ;  /* 0x0000e200ff087b82 */ /* 0x000ea20000000a00 */
[----:B0-----:R-:W-:-:S07]  /*03d0*/  IMAD.WIDE R10, R3, 0x4, R4 ;  /* 0x00000004030a7825 */ /* 0x001fce00078e0204 */
[----:B------:R-:W0:Y:S01]  /*03e0*/  LDC.64 R4, c[0x0][0x380] ;  /* 0x0000e000ff047b82 */ /* 0x000e220000000a00 */
[----:B------:R-:W3:Y:S01]  /*03f0*/  LDG.E R10, desc[UR6][R10.64] ;  /* 0x000000060a0a7981 */ /* 0x000ee2000c1e1900 */
[----:B------:R-:W-:-:S04]  /*0400*/  IMAD R13, R3, UR8, RZ ;  /* 0x00000008030d7c24 */ /* 0x000fc8000f8e02ff */
[----:B-1----:R-:W-:-:S04]  /*0410*/  IMAD.WIDE R6, R13, 0x4, R6 ;  /* 0x000000040d067825 */ /* 0x002fc800078e0206 */
[----:B--2---:R-:W-:Y:S01]  /*0420*/  IMAD.WIDE R8, R13, 0x4, R8 ;  /* 0x000000040d087825 */ /* 0x004fe200078e0208 */
[----:B------:R-:W2:Y:S04]  /*0430*/  LDG.E R12, desc[UR6][R6.64] ;  /* 0x00000006060c7981 */ /* 0x000ea8000c1e1900 */
[----:B------:R-:W4:Y:S04]  /*0440*/  LDG.E R13, desc[UR6][R8.64] ;  /* 0x00000006080d7981 */ /* 0x000f28000c1e1900 */
[----:B------:R-:W5:Y:S01]  /*0450*/  LDG.E R11, desc[UR6][R8.64+0x4] ;  /* 0x00000406080b7981 */ /* 0x000f62000c1e1900 */
[----:B---3--:R-:W-:-:S03]  /*0460*/  IMAD R15, R10, 0x6, RZ ;  /* 0x000000060a0f7824 */ /* 0x008fc600078e02ff */
[----:B------:R-:W3:Y:S01]  /*0470*/  LDG.E R10, desc[UR6][R6.64+0x4] ;  /* 0x00000406060a7981 */ /* 0x000ee2000c1e1900 */
[----:B0-----:R-:W-:-:S05]  /*0480*/  IMAD.WIDE R4, R15, 0x4, R4 ;  /* 0x000000040f047825 */ /* 0x001fca00078e0204 */
[----:B------:R-:W4:Y:S04]  /*0490*/  LDG.E R14, desc[UR6][R4.64] ;  /* 0x00000006040e7981 */ /* 0x000f28000c1e1900 */
[----:B------:R-:W5:Y:S04]  /*04a0*/  LDG.E R16, desc[UR6][R4.64+0x4] ;  /* 0x0000040604107981 */ /* 0x000f68000c1e1900 */
[----:B------:R-:W5:Y:S04]  /*04b0*/  LDG.E R17, desc[UR6][R4.64+0xc] ;  /* 0x00000c0604117981 */ /* 0x000f68000c1e1900 */
[----:B------:R-:W5:Y:S04]  /*04c0*/  LDG.E R0, desc[UR6][R4.64+0x10] ;  /* 0x0000100604007981 */ /* 0x000f68000c1e1900 */
[----:B------:R-:W5:Y:S04]  /*04d0*/  LDG.E R15, desc[UR6][R4.64+0x8] ;  /* 0x00000806040f7981 */ /* 0x000f68000c1e1900 */
[----:B------:R-:W5:Y:S01]  /*04e0*/  LDG.E R19, desc[UR6][R4.64+0x14] ;  /* 0x0000140604137981 */ /* 0x000f62000c1e1900 */
[----:B--2---:R-:W-:Y:S01]  /*04f0*/  FMUL R12, R12, UR10 ;  /* 0x0000000a0c0c7c20 */ /* 0x004fe20008400000 */
[----:B------:R-:W-:-:S04]  /*0500*/  IADD3 R3, PT, PT, R2, R3, RZ ;  /* 0x0000000302037210 */ /* 0x000fc80007ffe0ff */
[----:B------:R-:W-:Y:S01]  /*0510*/  ISETP.GE.AND P0, PT, R3, UR5, PT ;  /* 0x0000000503007c0c */ /* 0x000fe2000bf06270 */
[----:B---3--:R-:W-:Y:S01]  /*0520*/  FMUL R10, R10, UR10 ;  /* 0x0000000a0a0a7c20 */ /* 0x008fe20008400000 */
[----:B----4-:R-:W-:-:S03]  /*0530*/  FFMA R13, R13, R12, R14 ;  /* 0x0000000c0d0d7223 */ /* 0x010fc6000000000e */
[C---:B-----5:R-:W-:Y:S01]  /*0540*/  FFMA R7, R11.reuse, R10, R16 ;  /* 0x0000000a0b077223 */ /* 0x060fe20000000010 */
[-C--:B------:R-:W-:Y:S01]  /*0550*/  FFMA R17, R11, R12.reuse, R17 ;  /* 0x0000000c0b117223 */ /* 0x080fe20000000011 */
[----:B------:R-:W-:Y:S01]  /*0560*/  FFMA R9, RZ, R12, R0 ;  /* 0x0000000cff097223 */ /* 0x000fe20000000000 */
[----:B------:R-:W-:Y:S01]  /*0570*/  FFMA R15, RZ, UR10, R15 ;  /* 0x0000000aff0f7c23 */ /* 0x000fe2000800000f */
        /* <DEDUP_REMOVED lines=9> */
.L_x_21:
        /* <DEDUP_REMOVED lines=15> */
.L_x_32:


//--------------------- .text._Z24gpuKernelVirialPairTallyIdEvPT_S1_S1_S0_Piii --------------------------
	.section	.text._Z24gpuKernelVirialPairTallyIdEvPT_S1_S1_S0_Piii,"ax",@progbits
	.align	128
        .global         _Z24gpuKernelVirialPairTallyIdEvPT_S1_S1_S0_Piii
        .type           _Z24gpuKernelVirialPairTallyIdEvPT_S1_S1_S0_Piii,@function
        .size           _Z24gpuKernelVirialPairTallyIdEvPT_S1_S1_S0_Piii,(.L_x_33 - _Z24gpuKernelVirialPairTallyIdEvPT_S1_S1_S0_Piii)
        .other          _Z24gpuKernelVirialPairTallyIdEvPT_S1_S1_S0_Piii,@"STO_CUDA_ENTRY STV_DEFAULT"
_Z24gpuKernelVirialPairTallyIdEvPT_S1_S1_S0_Piii:
.text._Z24gpuKernelVirialPairTallyIdEvPT_S1_S1_S0_Piii:
        /* <DEDUP_REMOVED lines=14> */
.L_x_23:
        /* <DEDUP_REMOVED lines=10> */
[----:B--2---:R-:W-:-:S03]  /*0180*/  IMAD.WIDE R22, R7, 0x8, R22 ;  /* 0x0000000807167825 */ /* 0x004fc600078e0216 */
[----:B------:R-:W2:Y:S04]  /*0190*/  LDG.E.64 R6, desc[UR6][R12.64+0x8] ;  /* 0x000008060c067981 */ /* 0x000ea8000c1e1b00 */
[----:B------:R-:W5:Y:S04]  /*01a0*/  LDG.E.64 R20, desc[UR6][R12.64+0x10] ;  /* 0x000010060c147981 */ /* 0x000f68000c1e1b00 */
[----:B------:R-:W5:Y:S01]  /*01b0*/  LDG.E.64 R16, desc[UR6][R22.64+0x10] ;  /* 0x0000100616107981 */ /* 0x000f62000c1e1b00 */
[----:B---3--:R-:W-:-:S03]  /*01c0*/  IMAD R11, R2, 0x6, RZ ;  /* 0x00000006020b7824 */ /* 0x008fc600078e02ff */
[----:B------:R-:W3:Y:S01]  /*01d0*/  LDG.E.64 R2, desc[UR6][R22.64] ;  /* 0x0000000616027981 */ /* 0x000ee2000c1e1b00 */
[----:B0-----:R-:W-:-:S05]  /*01e0*/  IMAD.WIDE R4, R11, 0x8, R4 ;  /* 0x000000080b047825 */ /* 0x001fca00078e0204 */
[----:B------:R-:W3:Y:S01]  /*01f0*/  LDG.E.64 R10, desc[UR6][R4.64] ;  /* 0x00000006040a7981 */ /* 0x000ee2000c1e1b00 */
[----:B----4-:R-:W-:-:S03]  /*0200*/  DMUL R8, R8, R14 ;  /* 0x0000000e08087228 */ /* 0x010fc60000000000 */
[----:B------:R-:W4:Y:S01]  /*0210*/  LDG.E.64 R28, desc[UR6][R4.64+0x10] ;  /* 0x00001006041c7981 */ /* 0x000f22000c1e1b00 */
[----:B--2---:R-:W-:-:S03]  /*0220*/  DMUL R6, R6, R14 ;  /* 0x0000000e06067228 */ /* 0x004fc60000000000 */
[----:B------:R-:W2:Y:S01]  /*0230*/  LDG.E.64 R26, desc[UR6][R4.64+0x8] ;  /* 0x00000806041a7981 */ /* 0x000ea2000c1e1b00 */
[----:B-----5:R-:W-:-:S03]  /*0240*/  DMUL R20, R20, R14 ;  /* 0x0000000e14147228 */ /* 0x020fc60000000000 */
[----:B------:R-:W5:Y:S04]  /*0250*/  LDG.E.64 R18, desc[UR6][R4.64+0x18] ;  /* 0x0000180604127981 */ /* 0x000f68000c1e1b00 */
[----:B------:R-:W2:Y:S04]  /*0260*/  LDG.E.64 R14, desc[UR6][R4.64+0x20] ;  /* 0x00002006040e7981 */ /* 0x000ea8000c1e1b00 */
[----:B------:R-:W5:Y:S01]  /*0270*/  LDG.E.64 R12, desc[UR6][R4.64+0x28] ;  /* 0x00002806040c7981 */ /* 0x000f62000c1e1b00 */
[----:B---3--:R-:W-:-:S03]  /*0280*/  DFMA R2, R2, R8, R10 ;  /* 0x000000080202722b */ /* 0x008fc6000000000a */
[----:B------:R-:W3:Y:S01]  /*0290*/  LDG.E.64 R10, desc[UR6][R22.64+0x8] ;  /* 0x00000806160a7981 */ /* 0x000ee2000c1e1b00 */
[C---:B----4-:R-:W-:Y:S01]  /*02a0*/  DFMA R20, R16.reuse, R20, R28 ;  /* 0x000000141014722b */ /* 0x050fe2000000001c */
[----:B------:R-:W-:Y:S02]  /*02b0*/  IADD3 R25, PT, PT, R0, R25, RZ ;  /* 0x0000001900197210 */ /* 0x000fe40007ffe0ff */
[----:B------:R0:W-:Y:S01]  /*02c0*/  STG.E.64 desc[UR6][R4.64], R2 ;  /* 0x0000000204007986 */ /* 0x0001e2000c101b06 */
[C---:B--2---:R-:W-:Y:S02]  /*02d0*/  DFMA R14, R16.reuse, R8, R14 ;  /* 0x00000008100e722b */ /* 0x044fe4000000000e */
[-C--:B-----5:R-:W-:Y:S01]  /*02e0*/  DFMA R12, R16, R6.reuse, R12 ;  /* 0x00000006100c722b */ /* 0x0a0fe2000000000c */
[----:B------:R0:W-:Y:S04]  /*02f0*/  STG.E.64 desc[UR6][R4.64+0x10], R20 ;  /* 0x0000101404007986 */ /* 0x0001e8000c101b06 */
[----:B------:R0:W-:Y:S04]  /*0300*/  STG.E.64 desc[UR6][R4.64+0x20], R14 ;  /* 0x0000200e04007986 */ /* 0x0001e8000c101b06 */
[----:B------:R0:W-:Y:S01]  /*0310*/  STG.E.64 desc[UR6][R4.64+0x28], R12 ;  /* 0x0000280c04007986 */ /* 0x0001e2000c101b06 */
[----:B------:R-:W-:Y:S01]  /*0320*/  ISETP.GE.AND P0, PT, R25, UR5, PT ;  /* 0x0000000519007c0c */ /* 0x000fe2000bf06270 */
[----:B---3--:R-:W-:-:S02]  /*0330*/  DFMA R26, R10, R6, R26 ;  /* 0x000000060a1a722b */ /* 0x008fc4000000001a */
[----:B------:R-:W-:-:S05]  /*0340*/  DFMA R18, R10, R8, R18 ;  /* 0x000000080a12722b */ /* 0x000fca0000000012 */
[----:B------:R0:W-:Y:S04]  /*0350*/  STG.E.64 desc[UR6][R4.64+0x8], R26 ;  /* 0x0000081a04007986 */ /* 0x0001e8000c101b06 */
[----:B------:R0:W-:Y:S01]  /*0360*/  STG.E.64 desc[UR6][R4.64+0x18], R18 ;  /* 0x0000181204007986 */ /* 0x0001e2000c101b06 */
[----:B------:R-:W-:Y:S05]  /*0370*/  @!P0 BRA `(.L_x_23) ;  /* 0xfffffffc00588947 */ /* 0x000fea000383ffff */
[----:B------:R-:W-:Y:S05]  /*0380*/  EXIT ;  /* 0x000000000000794d */ /* 0x000fea0003800000 */
.L_x_22:
[----:B------:R-:W0:Y:S02]  /*0390*/  LDCU.64 UR10, c[0x0][0x398] ;  /* 0x00007300ff0a77ac */ /* 0x000e240008000a00 */
[----:B0-----:R-:W-:-:S11]  /*03a0*/  DMUL R2, RZ, UR10 ;  /* 0x0000000aff027c28 */ /* 0x001fd60008000000 */
.L_x_24:
        /* <DEDUP_REMOVED lines=9> */
[----:B------:R-:W2:Y:S04]  /*0440*/  LDG.E.64 R22, desc[UR6][R28.64] ;  /* 0x000000061c167981 */ /* 0x000ea8000c1e1b00 */
[----:B------:R-:W4:Y:S01]  /*0450*/  LDG.E.64 R26, desc[UR6][R28.64+0x8] ;  /* 0x000008061c1a7981 */ /* 0x000f22000c1e1b00 */
[----:B---3--:R-:W-:-:S03]  /*0460*/  IMAD R11, R6, 0x6, RZ ;  /* 0x00000006060b7824 */ /* 0x008fc600078e02ff */
[----:B------:R-:W3:Y:S01]  /*0470*/  LDG.E.64 R6, desc[UR6][R8.64] ;  /* 0x0000000608067981 */ /* 0x000ee2000c1e1b00 */
[----:B0-----:R-:W-:-:S05]  /*0480*/  IMAD.WIDE R4, R11, 0x8, R4 ;  /* 0x000000080b047825 */ /* 0x001fca00078e0204 */
[----:B------:R-:W3:Y:S04]  /*0490*/  LDG.E.64 R10, desc[UR6][R4.64] ;  /* 0x00000006040a7981 */ /* 0x000ee8000c1e1b00 */
[----:B------:R-:W5:Y:S04]  /*04a0*/  LDG.E.64 R8, desc[UR6][R8.64+0x8] ;  /* 0x0000080608087981 */ /* 0x000f68000c1e1b00 */
[----:B------:R-:W5:Y:S04]  /*04b0*/  LDG.E.64 R12, desc[UR6][R4.64+0x8] ;  /* 0x00000806040c7981 */ /* 0x000f68000c1e1b00 */
[----:B------:R-:W5:Y:S04]  /*04c0*/  LDG.E.64 R14, desc[UR6][R4.64+0x18] ;  /* 0x00001806040e7981 */ /* 0x000f68000c1e1b00 */
[----:B------:R-:W5:Y:S04]  /*04d0*/  LDG.E.64 R16, desc[UR6][R4.64+0x20] ;  /* 0x0000200604107981 */ /* 0x000f68000c1e1b00 */
[----:B------:R-:W5:Y:S04]  /*04e0*/  LDG.E.64 R18, desc[UR6][R4.64+0x10] ;  /* 0x0000100604127981 */ /* 0x000f68000c1e1b00 */
[----:B------:R-:W5:Y:S01]  /*04f0*/  LDG.E.64 R20, desc[UR6][R4.64+0x28] ;  /* 0x0000280604147981 */ /* 0x000f62000c1e1b00 */
[----:B--2---:R-:W-:-:S02]  /*0500*/  DMUL R22, R22, UR10 ;  /* 0x0000000a16167c28 */ /* 0x004fc40008000000 */
[----:B----4-:R-:W-:Y:S01]  /*0510*/  DMUL R26, R26, UR10 ;  /* 0x0000000a1a1a7c28 */ /* 0x010fe20008000000 */
[----:B------:R-:W-:-:S04]  /*0520*/  IADD3 R25, PT, PT, R0, R25, RZ ;  /* 0x0000001900197210 */ /* 0x000fc80007ffe0ff */
[----:B------:R-:W-:Y:S01]  /*0530*/  ISETP.GE.AND P0, PT, R25, UR5, PT ;  /* 0x0000000519007c0c */ /* 0x000fe2000bf06270 */
[----:B---3--:R-:W-:Y:S02]  /*0540*/  DFMA R6, R6, R22, R10 ;  /* 0x000000160606722b */ /* 0x008fe4000000000a */
[C---:B-----5:R-:W-:Y:S02]  /*0550*/  DFMA R12, R8.reuse, R26, R12 ;  /* 0x0000001a080c722b */ /* 0x060fe4000000000c */
[-C--:B------:R-:W-:Y:S02]  /*0560*/  DFMA R14, R8, R22.reuse, R14 ;  /* 0x00000016080e722b */ /* 0x080fe4000000000e */
[----:B------:R-:W-:Y:S02]  /*0570*/  DFMA R16, RZ, R22, R16 ;  /* 0x00000016ff10722b */ /* 0x000fe40000000010 */
[----:B------:R-:W-:Y:S02]  /*0580*/  DFMA R18, RZ, R2, R18 ;  /* 0x00000002ff12722b */ /* 0x000fe40000000012 */
[----:B------:R-:W-:Y:S01]  /*0590*/  DFMA R20, RZ, R26, R20 ;  /* 0x0000001aff14722b */ /* 0x000fe20000000014 */
        /* <DEDUP_REMOVED lines=8> */
.L_x_25:
        /* <DEDUP_REMOVED lines=14> */
.L_x_33:


//--------------------- .nv.shared.reserved.0     --------------------------
	.section	.nv.shared.reserved.0,"aw",@nobits
	.weak		__nv_reservedSMEM_offset_0_alias
	.size		__nv_reservedSMEM_offset_0_alias, 0, 64
	.other		__nv_reservedSMEM_offset_0_alias,@"STO_CUDA_RESERVED_SHARED STV_DEFAULT"
__nv_reservedSMEM_offset_0_alias:
	.zero		0
	.zero		64


//--------------------- .nv.constant0._Z30gpuKernelVirialQuadrupletTallyIfEvPT_S1_S1_S1_S1_S1_S1_S0_PiS2_S2_S2_ii --------------------------
	.section	.nv.constant0._Z30gpuKernelVirialQuadrupletTallyIfEvPT_S1_S1_S1_S1_S1_S1_S0_PiS2_S2_S2_ii,"a",@progbits
	.sectionflags	@""
	.align	4
.nv.constant0._Z30gpuKernelVirialQuadrupletTallyIfEvPT_S1_S1_S1_S1_S1_S1_S0_PiS2_S2_S2_ii:
	.zero		1000


//--------------------- .nv.constant0._Z30gpuKernelVirialQuadrupletTallyIdEvPT_S1_S1_S1_S1_S1_S1_S0_PiS2_S2_S2_ii --------------------------
	.section	.nv.constant0._Z30gpuKernelVirialQuadrupletTallyIdEvPT_S1_S1_S1_S1_S1_S1_S0_PiS2_S2_S2_ii,"a",@progbits
	.sectionflags	@""
	.align	4
.nv.constant0._Z30gpuKernelVirialQuadrupletTallyIdEvPT_S1_S1_S1_S1_S1_S1_S0_PiS2_S2_S2_ii:
	.zero		1000


//--------------------- .nv.constant0._Z27gpuKernelVirialTripletTallyIfEvPT_S1_S1_S1_S1_S0_PiS2_S2_ii --------------------------
	.section	.nv.constant0._Z27gpuKernelVirialTripletTallyIfEvPT_S1_S1_S1_S1_S0_PiS2_S2_ii,"a",@progbits
	.sectionflags	@""
	.align	4
.nv.constant0._Z27gpuKernelVirialTripletTallyIfEvPT_S1_S1_S1_S1_S0_PiS2_S2_ii:
	.zero		976


//--------------------- .nv.constant0._Z27gpuKernelVirialTripletTallyIdEvPT_S1_S1_S1_S1_S0_PiS2_S2_ii --------------------------
	.section	.nv.constant0._Z27gpuKernelVirialTripletTallyIdEvPT_S1_S1_S1_S1_S0_PiS2_S2_ii,"a",@progbits
	.sectionflags	@""
	.align	4
.nv.constant0._Z27gpuKernelVirialTripletTallyIdEvPT_S1_S1_S1_S1_S0_PiS2_S2_ii:
	.zero		976


//--------------------- .nv.constant0._Z24gpuKernelVirialPairTallyIfEvPT_S1_S1_S0_PiS2_ii --------------------------
	.section	.nv.constant0._Z24gpuKernelVirialPairTallyIfEvPT_S1_S1_S0_PiS2_ii,"a",@progbits
	.sectionflags	@""
	.align	4
.nv.constant0._Z24gpuKernelVirialPairTallyIfEvPT_S1_S1_S0_PiS2_ii:
	.zero		952


//--------------------- .nv.constant0._Z24gpuKernelVirialPairTallyIdEvPT_S1_S1_S0_PiS2_ii --------------------------
	.section	.nv.constant0._Z24gpuKernelVirialPairTallyIdEvPT_S1_S1_S0_PiS2_ii,"a",@progbits
	.sectionflags	@""
	.align	4
.nv.constant0._Z24gpuKernelVirialPairTallyIdEvPT_S1_S1_S0_PiS2_ii:
	.zero		952


//--------------------- .nv.constant0._Z24gpuKernelVirialPairTallyIfEvPT_S1_S1_S0_Piii --------------------------
	.section	.nv.constant0._Z24gpuKernelVirialPairTallyIfEvPT_S1_S1_S0_Piii,"a",@progbits
	.sectionflags	@""
	.align	4
.nv.constant0._Z24gpuKernelVirialPairTallyIfEvPT_S1_S1_S0_Piii:
	.zero		944


//--------------------- .nv.constant0._Z24gpuKernelVirialPairTallyIdEvPT_S1_S1_S0_Piii --------------------------
	.section	.nv.constant0._Z24gpuKernelVirialPairTallyIdEvPT_S1_S1_S0_Piii,"a",@progbits
	.sectionflags	@""
	.align	4
.nv.constant0._Z24gpuKernelVirialPairTallyIdEvPT_S1_S1_S0_Piii:
	.zero		944


//--------------------- SYMBOLS --------------------------

	.type		.nv.reservedSmem.offset0,@object
	.size		.nv.reservedSmem.offset0,0x4
